	.target	sm_90a

	.elftype	@"ET_EXEC"


//--------------------- .note.nv.tkinfo           --------------------------
	.section	.note.nv.tkinfo,"",@"SHT_NOTE"
	.sectionflags	@"SHF_NOTE_NV_TKINFO"
	.tkinfo
        /*0018*/ 	.word	0x00000002
        /*0030*/ 	.string	""
        /*0030*/ 	.string	"ptxas"
        /*0030*/ 	.string	"Cuda compilation tools, release 13.0, V13.0.88"
        /*0030*/ 	.string	"Build cuda_13.0.r13.0/compiler.36424714_0"
        /*0030*/ 	.string	"-arch sm_90a -m 64 "



//--------------------- .note.nv.cuinfo           --------------------------
	.section	.note.nv.cuinfo,"",@"SHT_NOTE"
	.sectionflags	@"SHF_NOTE_NV_CUINFO"
        /*0018*/ 	.short	0x0002
        /*001a*/ 	.short	0x005a
        /*001c*/ 	.short	0x0082
	.zero		2


//--------------------- .nv.info                  --------------------------
	.section	.nv.info,"",@"SHT_CUDA_INFO"
	.align	4


	//----- nvinfo : EIATTR_REGCOUNT
	.align		4
        /*0000*/ 	.byte	0x04, 0x2f
        /*0002*/ 	.short	(.L_15 - .L_14)
	.align		4
.L_14:
        /*0004*/ 	.word	index@(_ZN7cutlass13device_kernelINS_4gemm6kernel13GemmUniversalIN4cute5tupleIJiiiiEEENS1_10collective13CollectiveMmaINS1_34MainloopSm90TmaGmmaWarpSpecializedILi3ENS5_IJNS4_1CILi1EEESB_SB_EEENS1_35KernelTmaWarpSpecializedCooperativeEEENS5_IJNSA_ILi256EEENSA_ILi128EEESG_EEENS_6half_tENS5_IJlSB_lEEESI_SJ_NS4_8TiledMMAINS4_8MMA_AtomIJNS4_4SM904GMMA26MMA_64x128x16_F32F16F16_SSILNSN_5MajorE0ELSP_0ELNSN_7ScaleInE1ELSQ_1EEEEEENS4_6LayoutINS5_IJNSA_ILi2EEESB_SB_EEENS5_IJSB_NSA_ILi0EEESW_EEEEENS5_IJNS4_10UnderscoreESZ_SZ_EEEEENS4_13SM90_TMA_LOADENS4_14ComposedLayoutINS4_7SwizzleILi3ELi4ELi3EEENS4_18smem_ptr_flag_bitsILi16EEENST_INS5_IJNSA_ILi8EEENSA_ILi64EEEEEENS5_IJS19_SB_EEEEEEEvNS4_8identityES12_S1D_vS1E_EENS_8epilogue10collective6detail29Sm90TmaWarpSpecializedAdapterINS1H_15DefaultEpilogueISI_SJ_SJ_NS1G_6thread17LinearCombinationISI_Li1EffLNS1L_9ScaleType4KindE0ELNS_15FloatRoundStyleE2ESI_EENS1_15EpilogueDefaultEEEEEvvEEEEvNT_6ParamsE)
        /*0008*/ 	.word	0x000000a8


	//----- nvinfo : EIATTR_FRAME_SIZE
	.align		4
.L_15:
        /*000c*/ 	.byte	0x04, 0x11
        /*000e*/ 	.short	(.L_17 - .L_16)
	.align		4
.L_16:
        /*0010*/ 	.word	index@(_ZN7cutlass13device_kernelINS_4gemm6kernel13GemmUniversalIN4cute5tupleIJiiiiEEENS1_10collective13CollectiveMmaINS1_34MainloopSm90TmaGmmaWarpSpecializedILi3ENS5_IJNS4_1CILi1EEESB_SB_EEENS1_35KernelTmaWarpSpecializedCooperativeEEENS5_IJNSA_ILi256EEENSA_ILi128EEESG_EEENS_6half_tENS5_IJlSB_lEEESI_SJ_NS4_8TiledMMAINS4_8MMA_AtomIJNS4_4SM904GMMA26MMA_64x128x16_F32F16F16_SSILNSN_5MajorE0ELSP_0ELNSN_7ScaleInE1ELSQ_1EEEEEENS4_6LayoutINS5_IJNSA_ILi2EEESB_SB_EEENS5_IJSB_NSA_ILi0EEESW_EEEEENS5_IJNS4_10UnderscoreESZ_SZ_EEEEENS4_13SM90_TMA_LOADENS4_14ComposedLayoutINS4_7SwizzleILi3ELi4ELi3EEENS4_18smem_ptr_flag_bitsILi16EEENST_INS5_IJNSA_ILi8EEENSA_ILi64EEEEEENS5_IJS19_SB_EEEEEEEvNS4_8identityES12_S1D_vS1E_EENS_8epilogue10collective6detail29Sm90TmaWarpSpecializedAdapterINS1H_15DefaultEpilogueISI_SJ_SJ_NS1G_6thread17LinearCombinationISI_Li1EffLNS1L_9ScaleType4KindE0ELNS_15FloatRoundStyleE2ESI_EENS1_15EpilogueDefaultEEEEEvvEEEEvNT_6ParamsE)
        /*0014*/ 	.word	0x00000000


	//----- nvinfo : EIATTR_MIN_STACK_SIZE
	.align		4
.L_17:
        /*0018*/ 	.byte	0x04, 0x12
        /*001a*/ 	.short	(.L_19 - .L_18)
	.align		4
.L_18:
        /*001c*/ 	.word	index@(_ZN7cutlass13device_kernelINS_4gemm6kernel13GemmUniversalIN4cute5tupleIJiiiiEEENS1_10collective13CollectiveMmaINS1_34MainloopSm90TmaGmmaWarpSpecializedILi3ENS5_IJNS4_1CILi1EEESB_SB_EEENS1_35KernelTmaWarpSpecializedCooperativeEEENS5_IJNSA_ILi256EEENSA_ILi128EEESG_EEENS_6half_tENS5_IJlSB_lEEESI_SJ_NS4_8TiledMMAINS4_8MMA_AtomIJNS4_4SM904GMMA26MMA_64x128x16_F32F16F16_SSILNSN_5MajorE0ELSP_0ELNSN_7ScaleInE1ELSQ_1EEEEEENS4_6LayoutINS5_IJNSA_ILi2EEESB_SB_EEENS5_IJSB_NSA_ILi0EEESW_EEEEENS5_IJNS4_10UnderscoreESZ_SZ_EEEEENS4_13SM90_TMA_LOADENS4_14ComposedLayoutINS4_7SwizzleILi3ELi4ELi3EEENS4_18smem_ptr_flag_bitsILi16EEENST_INS5_IJNSA_ILi8EEENSA_ILi64EEEEEENS5_IJS19_SB_EEEEEEEvNS4_8identityES12_S1D_vS1E_EENS_8epilogue10collective6detail29Sm90TmaWarpSpecializedAdapterINS1H_15DefaultEpilogueISI_SJ_SJ_NS1G_6thread17LinearCombinationISI_Li1EffLNS1L_9ScaleType4KindE0ELNS_15FloatRoundStyleE2ESI_EENS1_15EpilogueDefaultEEEEEvvEEEEvNT_6ParamsE)
        /*0020*/ 	.word	0x00000000
.L_19:


//--------------------- .nv.compat                --------------------------
	.section	.nv.compat,"",@"SHT_CUDA_COMPAT_INFO"
	.align	4
        /*0000*/ 	.byte	0x02, 0x09, 0x01, 0x00, 0x02, 0x02, 0x04, 0x00, 0x02, 0x05, 0x05, 0x00, 0x03, 0x07, 0x01, 0x01
        /*0010*/ 	.byte	0x02, 0x03, 0x01, 0x00, 0x02, 0x06, 0x01, 0x00, 0x04, 0x0b, 0x08, 0x00, 0x00, 0x00, 0x00, 0x00
        /*0020*/ 	.byte	0x00, 0x00, 0x00, 0x00


//--------------------- .nv.info._ZN7cutlass13device_kernelINS_4gemm6kernel13GemmUniversalIN4cute5tupleIJiiiiEEENS1_10collective13CollectiveMmaINS1_34MainloopSm90TmaGmmaWarpSpecializedILi3ENS5_IJNS4_1CILi1EEESB_SB_EEENS1_35KernelTmaWarpSpecializedCooperativeEEENS5_IJNSA_ILi256EEENSA_ILi128EEESG_EEENS_6half_tENS5_IJlSB_lEEESI_SJ_NS4_8TiledMMAINS4_8MMA_AtomIJNS4_4SM904GMMA26MMA_64x128x16_F32F16F16_SSILNSN_5MajorE0ELSP_0ELNSN_7ScaleInE1ELSQ_1EEEEEENS4_6LayoutINS5_IJNSA_ILi2EEESB_SB_EEENS5_IJSB_NSA_ILi0EEESW_EEEEENS5_IJNS4_10UnderscoreESZ_SZ_EEEEENS4_13SM90_TMA_LOADENS4_14ComposedLayoutINS4_7SwizzleILi3ELi4ELi3EEENS4_18smem_ptr_flag_bitsILi16EEENST_INS5_IJNSA_ILi8EEENSA_ILi64EEEEEENS5_IJS19_SB_EEEEEEEvNS4_8identityES12_S1D_vS1E_EENS_8epilogue10collective6detail29Sm90TmaWarpSpecializedAdapterINS1H_15DefaultEpilogueISI_SJ_SJ_NS1G_6thread17LinearCombinationISI_Li1EffLNS1L_9ScaleType4KindE0ELNS_15FloatRoundStyleE2ESI_EENS1_15EpilogueDefaultEEEEEvvEEEEvNT_6ParamsE --------------------------
	.section	.nv.info._ZN7cutlass13device_kernelINS_4gemm6kernel13GemmUniversalIN4cute5tupleIJiiiiEEENS1_10collective13CollectiveMmaINS1_34MainloopSm90TmaGmmaWarpSpecializedILi3ENS5_IJNS4_1CILi1EEESB_SB_EEENS1_35KernelTmaWarpSpecializedCooperativeEEENS5_IJNSA_ILi256EEENSA_ILi128EEESG_EEENS_6half_tENS5_IJlSB_lEEESI_SJ_NS4_8TiledMMAINS4_8MMA_AtomIJNS4_4SM904GMMA26MMA_64x128x16_F32F16F16_SSILNSN_5MajorE0ELSP_0ELNSN_7ScaleInE1ELSQ_1EEEEEENS4_6LayoutINS5_IJNSA_ILi2EEESB_SB_EEENS5_IJSB_NSA_ILi0EEESW_EEEEENS5_IJNS4_10UnderscoreESZ_SZ_EEEEENS4_13SM90_TMA_LOADENS4_14ComposedLayoutINS4_7SwizzleILi3ELi4ELi3EEENS4_18smem_ptr_flag_bitsILi16EEENST_INS5_IJNSA_ILi8EEENSA_ILi64EEEEEENS5_IJS19_SB_EEEEEEEvNS4_8identityES12_S1D_vS1E_EENS_8epilogue10collective6detail29Sm90TmaWarpSpecializedAdapterINS1H_15DefaultEpilogueISI_SJ_SJ_NS1G_6thread17LinearCombinationISI_Li1EffLNS1L_9ScaleType4KindE0ELNS_15FloatRoundStyleE2ESI_EENS1_15EpilogueDefaultEEEEEvvEEEEvNT_6ParamsE,"",@"SHT_CUDA_INFO"
	.sectionflags	@""
	.align	4


	//----- nvinfo : EIATTR_CUDA_API_VERSION
	.align		4
        /*0000*/ 	.byte	0x04, 0x37
        /*0002*/ 	.short	(.L_21 - .L_20)
.L_20:
        /*0004*/ 	.word	0x00000082


	//----- nvinfo : EIATTR_KPARAM_INFO
	.align		4
.L_21:
        /*0008*/ 	.byte	0x04, 0x17
        /*000a*/ 	.short	(.L_23 - .L_22)
.L_22:
        /*000c*/ 	.word	0x00000000
        /*0010*/ 	.short	0x0000
        /*0012*/ 	.short	0x0070
        /*0014*/ 	.byte	0x00, 0xf0, 0x01, 0x10


	//----- nvinfo : EIATTR_SPARSE_MMA_MASK
	.align		4
.L_23:
        /*0018*/ 	.byte	0x03, 0x50
        /*001a*/ 	.short	0x0000


	//----- nvinfo : EIATTR_MAXREG_COUNT
	.align		4
        /*001c*/ 	.byte	0x03, 0x1b
        /*001e*/ 	.short	0x00a8


	//----- nvinfo : EIATTR_NUM_BARRIERS
	.align		4
        /*0020*/ 	.byte	0x02, 0x4c
        /*0022*/ 	.byte	0x01
	.zero		1


	//----- nvinfo : EIATTR_EXTERNS
	.align		4
        /*0024*/ 	.byte	0x04, 0x0f
        /*0026*/ 	.short	(.L_25 - .L_24)


	//   ....[0]....
	.align		4
.L_24:
        /*0028*/ 	.word	index@(__assertfail)


	//----- nvinfo : EIATTR_MERCURY_ISA_VERSION
	.align		4
.L_25:
        /*002c*/ 	.byte	0x03, 0x5f
        /*002e*/ 	.short	0x0101


	//----- nvinfo : EIATTR_INT_WARP_WIDE_INSTR_OFFSETS
	.align		4
        /*0030*/ 	.byte	0x04, 0x31
        /*0032*/ 	.short	(.L_27 - .L_26)


	//   ....[0]....
.L_26:
        /*0034*/ 	.word	0x00000390


	//   ....[1]....
        /*0038*/ 	.word	0x000003c0


	//   ....[2]....
        /*003c*/ 	.word	0x000004a0


	//----- nvinfo : EIATTR_COOP_GROUP_MASK_REGIDS
	.align		4
.L_27:
        /*0040*/ 	.byte	0x04, 0x29
        /*0042*/ 	.short	(.L_29 - .L_28)


	//   ....[0]....
.L_28:
        /*0044*/ 	.word	0xffffffff


	//   ....[1]....
        /*0048*/ 	.word	0xffffffff


	//   ....[2]....
        /*004c*/ 	.word	0xffffffff


	//   ....[3]....
        /*0050*/ 	.word	0xffffffff


	//   ....[4]....
        /*0054*/ 	.word	0xffffffff


	//----- nvinfo : EIATTR_COOP_GROUP_INSTR_OFFSETS
	.align		4
.L_29:
        /*0058*/ 	.byte	0x04, 0x28
        /*005a*/ 	.short	(.L_31 - .L_30)


	//   ....[0]....
.L_30:
        /*005c*/ 	.word	0x00000060


	//   ....[1]....
        /*0060*/ 	.word	0x00000070


	//   ....[2]....
        /*0064*/ 	.word	0x00000130


	//   ....[3]....
        /*0068*/ 	.word	0x000002a0


	//   ....[4]....
        /*006c*/ 	.word	0x00000f50


	//----- nvinfo : EIATTR_REG_RECONFIG
	.align		4
.L_31:
        /*0070*/ 	.byte	0x01, 0x54
	.zero		2


	//----- nvinfo : EIATTR_SYSCALL_OFFSETS
	.align		4
        /*0074*/ 	.byte	0x04, 0x46
        /*0076*/ 	.short	(.L_33 - .L_32)


	//   ....[0]....
.L_32:
        /*0078*/ 	.word	0x00001110


	//----- nvinfo : EIATTR_MBARRIER_INSTR_OFFSETS
	.align		4
.L_33:
        /*007c*/ 	.byte	0x04, 0x39
        /*007e*/ 	.short	(.L_35 - .L_34)


	//   ....[0]....
.L_34:
        /*0080*/ 	.word	0x00000230
        /*0084*/ 	.word	0x000000ff
        /*0088*/ 	.word	0x00000000
        /*008c*/ 	.short	0x0100
        /*008e*/ 	.byte	0x08
	.zero		1


	//   ....[1]....
        /*0090*/ 	.word	0x00000240
        /*0094*/ 	.word	0x000000ff
        /*0098*/ 	.word	0x00000018
        /*009c*/ 	.short	0x0100
        /*009e*/ 	.byte	0x08
	.zero		1


	//   ....[2]....
        /*00a0*/ 	.word	0x00000250
        /*00a4*/ 	.word	0x000000ff
        /*00a8*/ 	.word	0x00000008
        /*00ac*/ 	.short	0x0100
        /*00ae*/ 	.byte	0x08
	.zero		1


	//   ....[3]....
        /*00b0*/ 	.word	0x00000260
        /*00b4*/ 	.word	0x000000ff
        /*00b8*/ 	.word	0x00000020
        /*00bc*/ 	.short	0x0100
        /*00be*/ 	.byte	0x08
	.zero		1


	//   ....[4]....
        /*00c0*/ 	.word	0x00000270
        /*00c4*/ 	.word	0x000000ff
        /*00c8*/ 	.word	0x00000010
        /*00cc*/ 	.short	0x0100
        /*00ce*/ 	.byte	0x08
	.zero		1


	//   ....[5]....
        /*00d0*/ 	.word	0x00000280
        /*00d4*/ 	.word	0x000000ff
        /*00d8*/ 	.word	0x00000028
        /*00dc*/ 	.short	0x0100
        /*00de*/ 	.byte	0x08
	.zero		1


	//   ....[6]....
        /*00e0*/ 	.word	0x00000510
        /*00e4*/ 	.word	0x000000ff
        /*00e8*/ 	.word	0x00000040
        /*00ec*/ 	.short	0x0100
        /*00ee*/ 	.byte	0x06
	.zero		1


	//   ....[7]....
        /*00f0*/ 	.word	0x00000570
        /*00f4*/ 	.word	0x000000ff
        /*00f8*/ 	.word	0x00000048
        /*00fc*/ 	.short	0x0100
        /*00fe*/ 	.byte	0x06
	.zero		1


	//   ....[8]....
        /*0100*/ 	.word	0x00001190
        /*0104*/ 	.word	0x00000003
        /*0108*/ 	.word	0x00000000
        /*010c*/ 	.short	0x010a
        /*010e*/ 	.byte	0x3f
	.zero		1


	//   ....[9]....
        /*0110*/ 	.word	0x000011d0
        /*0114*/ 	.word	0x00000003
        /*0118*/ 	.word	0x00000000
        /*011c*/ 	.short	0x010a
        /*011e*/ 	.byte	0x3f
	.zero		1


	//   ....[10]....
        /*0120*/ 	.word	0x000019c0
        /*0124*/ 	.word	0x000000ff
        /*0128*/ 	.word	0x00000000
        /*012c*/ 	.short	0x010a
        /*012e*/ 	.byte	0x09
	.zero		1


	//   ....[11]....
        /*0130*/ 	.word	0x00001a00
        /*0134*/ 	.word	0x000000ff
        /*0138*/ 	.word	0x00000000
        /*013c*/ 	.short	0x010a
        /*013e*/ 	.byte	0x09
	.zero		1


	//   ....[12]....
        /*0140*/ 	.word	0x000020b0
        /*0144*/ 	.word	0x000000ff
        /*0148*/ 	.word	0x00000000
        /*014c*/ 	.short	0x0101
        /*014e*/ 	.byte	0x08
	.zero		1


	//   ....[13]....
        /*0150*/ 	.word	0x000022b0
        /*0154*/ 	.word	0x000000ff
        /*0158*/ 	.word	0x00000000
        /*015c*/ 	.short	0x0101
        /*015e*/ 	.byte	0x06
	.zero		1


	//   ....[14]....
        /*0160*/ 	.word	0x0000bb60
        /*0164*/ 	.word	0x0000000e
        /*0168*/ 	.word	0x00000018
        /*016c*/ 	.short	0x010a
        /*016e*/ 	.byte	0x3f
	.zero		1


	//   ....[15]....
        /*0170*/ 	.word	0x0000bfa0
        /*0174*/ 	.word	0x00000006
        /*0178*/ 	.word	0x00000048
        /*017c*/ 	.short	0x0101
        /*017e*/ 	.byte	0x3f
	.zero		1


	//   ....[16]....
        /*0180*/ 	.word	0x0000c6d0
        /*0184*/ 	.word	0x00000007
        /*0188*/ 	.word	0x00000000
        /*018c*/ 	.short	0x010a
        /*018e*/ 	.byte	0x3f
	.zero		1


	//   ....[17]....
        /*0190*/ 	.word	0x0000c750
        /*0194*/ 	.word	0x00000009
        /*0198*/ 	.word	0x00000000
        /*019c*/ 	.short	0x010a
        /*019e*/ 	.byte	0x3f
	.zero		1


	//   ....[18]....
        /*01a0*/ 	.word	0x0000c7e0
        /*01a4*/ 	.word	0x00000003
        /*01a8*/ 	.word	0x00000000
        /*01ac*/ 	.short	0x010a
        /*01ae*/ 	.byte	0x3f
	.zero		1


	//   ....[19]....
        /*01b0*/ 	.word	0x0000c840
        /*01b4*/ 	.word	0x00000003
        /*01b8*/ 	.word	0x00000000
        /*01bc*/ 	.short	0x010a
        /*01be*/ 	.byte	0x3f
	.zero		1


	//   ....[20]....
        /*01c0*/ 	.word	0x0000c8a0
        /*01c4*/ 	.word	0x00000004
        /*01c8*/ 	.word	0x00000000
        /*01cc*/ 	.short	0x010a
        /*01ce*/ 	.byte	0x3f
	.zero		1


	//   ....[21]....
        /*01d0*/ 	.word	0x0000c970
        /*01d4*/ 	.word	0x0000000e
        /*01d8*/ 	.word	0x00000018
        /*01dc*/ 	.short	0x010a
        /*01de*/ 	.byte	0x3f
	.zero		1


	//   ....[22]....
        /*01e0*/ 	.word	0x0000ca40
        /*01e4*/ 	.word	0x00000007
        /*01e8*/ 	.word	0x00000000
        /*01ec*/ 	.short	0x010a
        /*01ee*/ 	.byte	0x3f
	.zero		1


	//   ....[23]....
        /*01f0*/ 	.word	0x0000ca90
        /*01f4*/ 	.word	0x00000009
        /*01f8*/ 	.word	0x00000000
        /*01fc*/ 	.short	0x010a
        /*01fe*/ 	.byte	0x3f
	.zero		1


	//----- nvinfo : EIATTR_NUM_MBARRIERS
	.align		4
.L_35:
        /*0200*/ 	.byte	0x03, 0x38
        /*0202*/ 	.short	0x0008


	//----- nvinfo : EIATTR_EXIT_INSTR_OFFSETS
	.align		4
        /*0204*/ 	.byte	0x04, 0x1c
        /*0206*/ 	.short	(.L_37 - .L_36)


	//   ....[0]....
.L_36:
        /*0208*/ 	.word	0x000005c0


	//   ....[1]....
        /*020c*/ 	.word	0x00000e80


	//   ....[2]....
        /*0210*/ 	.word	0x0000b1d0


	//   ....[3]....
        /*0214*/ 	.word	0x0000b800


	//   ....[4]....
        /*0218*/ 	.word	0x0000c830


	//----- nvinfo : EIATTR_MAX_THREADS
	.align		4
.L_37:
        /*021c*/ 	.byte	0x04, 0x05
        /*021e*/ 	.short	(.L_39 - .L_38)
.L_38:
        /*0220*/ 	.word	0x00000180
        /*0224*/ 	.word	0x00000001
        /*0228*/ 	.word	0x00000001


	//----- nvinfo : EIATTR_CRS_STACK_SIZE
	.align		4
.L_39:
        /*022c*/ 	.byte	0x04, 0x1e
        /*022e*/ 	.short	(.L_41 - .L_40)
.L_40:
        /*0230*/ 	.word	0x00000000


	//----- nvinfo : EIATTR_CBANK_PARAM_SIZE
	.align		4
.L_41:
        /*0234*/ 	.byte	0x03, 0x19
        /*0236*/ 	.short	0x0470


	//----- nvinfo : EIATTR_PARAM_CBANK
	.align		4
        /*0238*/ 	.byte	0x04, 0x0a
        /*023a*/ 	.short	(.L_43 - .L_42)
	.align		4
.L_42:
        /*023c*/ 	.word	index@(.nv.constant0._ZN7cutlass13device_kernelINS_4gemm6kernel13GemmUniversalIN4cute5tupleIJiiiiEEENS1_10collective13CollectiveMmaINS1_34MainloopSm90TmaGmmaWarpSpecializedILi3ENS5_IJNS4_1CILi1EEESB_SB_EEENS1_35KernelTmaWarpSpecializedCooperativeEEENS5_IJNSA_ILi256EEENSA_ILi128EEESG_EEENS_6half_tENS5_IJlSB_lEEESI_SJ_NS4_8TiledMMAINS4_8MMA_AtomIJNS4_4SM904GMMA26MMA_64x128x16_F32F16F16_SSILNSN_5MajorE0ELSP_0ELNSN_7ScaleInE1ELSQ_1EEEEEENS4_6LayoutINS5_IJNSA_ILi2EEESB_SB_EEENS5_IJSB_NSA_ILi0EEESW_EEEEENS5_IJNS4_10UnderscoreESZ_SZ_EEEEENS4_13SM90_TMA_LOADENS4_14ComposedLayoutINS4_7SwizzleILi3ELi4ELi3EEENS4_18smem_ptr_flag_bitsILi16EEENST_INS5_IJNSA_ILi8EEENSA_ILi64EEEEEENS5_IJS19_SB_EEEEEEEvNS4_8identityES12_S1D_vS1E_EENS_8epilogue10collective6detail29Sm90TmaWarpSpecializedAdapterINS1H_15DefaultEpilogueISI_SJ_SJ_NS1G_6thread17LinearCombinationISI_Li1EffLNS1L_9ScaleType4KindE0ELNS_15FloatRoundStyleE2ESI_EENS1_15EpilogueDefaultEEEEEvvEEEEvNT_6ParamsE)
        /*0240*/ 	.short	0x0210
        /*0242*/ 	.short	0x0470


	//----- nvinfo : EIATTR_SW_WAR
	.align		4
.L_43:
        /*0244*/ 	.byte	0x04, 0x36
        /*0246*/ 	.short	(.L_45 - .L_44)
.L_44:
        /*0248*/ 	.word	0x00000008
.L_45:


//--------------------- .nv.callgraph             --------------------------
	.section	.nv.callgraph,"",@"SHT_CUDA_CALLGRAPH"
	.align	4
	.sectionentsize	8
	.align		4
        /*0000*/ 	.word	0x00000000
	.align		4
        /*0004*/ 	.word	0xffffffff
	.align		4
        /*0008*/ 	.word	index@(_ZN7cutlass13device_kernelINS_4gemm6kernel13GemmUniversalIN4cute5tupleIJiiiiEEENS1_10collective13CollectiveMmaINS1_34MainloopSm90TmaGmmaWarpSpecializedILi3ENS5_IJNS4_1CILi1EEESB_SB_EEENS1_35KernelTmaWarpSpecializedCooperativeEEENS5_IJNSA_ILi256EEENSA_ILi128EEESG_EEENS_6half_tENS5_IJlSB_lEEESI_SJ_NS4_8TiledMMAINS4_8MMA_AtomIJNS4_4SM904GMMA26MMA_64x128x16_F32F16F16_SSILNSN_5MajorE0ELSP_0ELNSN_7ScaleInE1ELSQ_1EEEEEENS4_6LayoutINS5_IJNSA_ILi2EEESB_SB_EEENS5_IJSB_NSA_ILi0EEESW_EEEEENS5_IJNS4_10UnderscoreESZ_SZ_EEEEENS4_13SM90_TMA_LOADENS4_14ComposedLayoutINS4_7SwizzleILi3ELi4ELi3EEENS4_18smem_ptr_flag_bitsILi16EEENST_INS5_IJNSA_ILi8EEENSA_ILi64EEEEEENS5_IJS19_SB_EEEEEEEvNS4_8identityES12_S1D_vS1E_EENS_8epilogue10collective6detail29Sm90TmaWarpSpecializedAdapterINS1H_15DefaultEpilogueISI_SJ_SJ_NS1G_6thread17LinearCombinationISI_Li1EffLNS1L_9ScaleType4KindE0ELNS_15FloatRoundStyleE2ESI_EENS1_15EpilogueDefaultEEEEEvvEEEEvNT_6ParamsE)
	.align		4
        /*000c*/ 	.word	index@(__assertfail)
	.align		4
        /*0010*/ 	.word	0x00000000
	.align		4
        /*0014*/ 	.word	0xfffffffe
	.align		4
        /*0018*/ 	.word	0x00000000
	.align		4
        /*001c*/ 	.word	0xfffffffd
	.align		4
        /*0020*/ 	.word	0x00000000
	.align		4
        /*0024*/ 	.word	0xfffffffc


//--------------------- .nv.constant4             --------------------------
	.section	.nv.constant4,"a",@progbits
	.align	8
	.align		8
.nv.constant4:
        /*0000*/ 	.dword	__assertfail
	.align		8
        /*0008*/ 	.dword	__unnamed_1
	.align		8
        /*0010*/ 	.dword	_ZN40_INTERNAL_07cfc54e_4_k_cu_8b8a434f_164114cuda3std3__45__cpo5beginE
	.align		8
        /*0018*/ 	.dword	_ZN40_INTERNAL_07cfc54e_4_k_cu_8b8a434f_164114cuda3std3__45__cpo3endE
	.align		8
        /*0020*/ 	.dword	_ZN40_INTERNAL_07cfc54e_4_k_cu_8b8a434f_164114cuda3std3__45__cpo6cbeginE
	.align		8
        /*0028*/ 	.dword	_ZN40_INTERNAL_07cfc54e_4_k_cu_8b8a434f_164114cuda3std3__45__cpo4cendE
	.align		8
        /*0030*/ 	.dword	_ZN40_INTERNAL_07cfc54e_4_k_cu_8b8a434f_164114cuda3std3__442_GLOBAL__N__07cfc54e_4_k_cu_8b8a434f_164116ignoreE
	.align		8
        /*0038*/ 	.dword	_ZN40_INTERNAL_07cfc54e_4_k_cu_8b8a434f_164114cuda3std3__419piecewise_constructE
	.align		8
        /*0040*/ 	.dword	_ZN40_INTERNAL_07cfc54e_4_k_cu_8b8a434f_164114cuda3std3__48in_placeE
	.align		8
        /*0048*/ 	.dword	_ZN40_INTERNAL_07cfc54e_4_k_cu_8b8a434f_164114cuda3std6ranges3__45__cpo4swapE
	.align		8
        /*0050*/ 	.dword	_ZN40_INTERNAL_07cfc54e_4_k_cu_8b8a434f_164114cuda3std6ranges3__45__cpo9iter_moveE
	.align		8
        /*0058*/ 	.dword	_ZN40_INTERNAL_07cfc54e_4_k_cu_8b8a434f_164114cute7productE
	.align		8
        /*0060*/ 	.dword	_ZN40_INTERNAL_07cfc54e_4_k_cu_8b8a434f_164114cute1_E
	.align		8
        /*0068*/ 	.dword	$str$22
	.align		8
        /*0070*/ 	.dword	$str$23


//--------------------- .text._ZN7cutlass13device_kernelINS_4gemm6kernel13GemmUniversalIN4cute5tupleIJiiiiEEENS1_10collective13CollectiveMmaINS1_34MainloopSm90TmaGmmaWarpSpecializedILi3ENS5_IJNS4_1CILi1EEESB_SB_EEENS1_35KernelTmaWarpSpecializedCooperativeEEENS5_IJNSA_ILi256EEENSA_ILi128EEESG_EEENS_6half_tENS5_IJlSB_lEEESI_SJ_NS4_8TiledMMAINS4_8MMA_AtomIJNS4_4SM904GMMA26MMA_64x128x16_F32F16F16_SSILNSN_5MajorE0ELSP_0ELNSN_7ScaleInE1ELSQ_1EEEEEENS4_6LayoutINS5_IJNSA_ILi2EEESB_SB_EEENS5_IJSB_NSA_ILi0EEESW_EEEEENS5_IJNS4_10UnderscoreESZ_SZ_EEEEENS4_13SM90_TMA_LOADENS4_14ComposedLayoutINS4_7SwizzleILi3ELi4ELi3EEENS4_18smem_ptr_flag_bitsILi16EEENST_INS5_IJNSA_ILi8EEENSA_ILi64EEEEEENS5_IJS19_SB_EEEEEEEvNS4_8identityES12_S1D_vS1E_EENS_8epilogue10collective6detail29Sm90TmaWarpSpecializedAdapterINS1H_15DefaultEpilogueISI_SJ_SJ_NS1G_6thread17LinearCombinationISI_Li1EffLNS1L_9ScaleType4KindE0ELNS_15FloatRoundStyleE2ESI_EENS1_15EpilogueDefaultEEEEEvvEEEEvNT_6ParamsE --------------------------
	.section	.text._ZN7cutlass13device_kernelINS_4gemm6kernel13GemmUniversalIN4cute5tupleIJiiiiEEENS1_10collective13CollectiveMmaINS1_34MainloopSm90TmaGmmaWarpSpecializedILi3ENS5_IJNS4_1CILi1EEESB_SB_EEENS1_35KernelTmaWarpSpecializedCooperativeEEENS5_IJNSA_ILi256EEENSA_ILi128EEESG_EEENS_6half_tENS5_IJlSB_lEEESI_SJ_NS4_8TiledMMAINS4_8MMA_AtomIJNS4_4SM904GMMA26MMA_64x128x16_F32F16F16_SSILNSN_5MajorE0ELSP_0ELNSN_7ScaleInE1ELSQ_1EEEEEENS4_6LayoutINS5_IJNSA_ILi2EEESB_SB_EEENS5_IJSB_NSA_ILi0EEESW_EEEEENS5_IJNS4_10UnderscoreESZ_SZ_EEEEENS4_13SM90_TMA_LOADENS4_14ComposedLayoutINS4_7SwizzleILi3ELi4ELi3EEENS4_18smem_ptr_flag_bitsILi16EEENST_INS5_IJNSA_ILi8EEENSA_ILi64EEEEEENS5_IJS19_SB_EEEEEEEvNS4_8identityES12_S1D_vS1E_EENS_8epilogue10collective6detail29Sm90TmaWarpSpecializedAdapterINS1H_15DefaultEpilogueISI_SJ_SJ_NS1G_6thread17LinearCombinationISI_Li1EffLNS1L_9ScaleType4KindE0ELNS_15FloatRoundStyleE2ESI_EENS1_15EpilogueDefaultEEEEEvvEEEEvNT_6ParamsE,"ax",@progbits
	.align	128
.text._ZN7cutlass13device_kernelINS_4gemm6kernel13GemmUniversalIN4cute5tupleIJiiiiEEENS1_10collective13CollectiveMmaINS1_34MainloopSm90TmaGmmaWarpSpecializedILi3ENS5_IJNS4_1CILi1EEESB_SB_EEENS1_35KernelTmaWarpSpecializedCooperativeEEENS5_IJNSA_ILi256EEENSA_ILi128EEESG_EEENS_6half_tENS5_IJlSB_lEEESI_SJ_NS4_8TiledMMAINS4_8MMA_AtomIJNS4_4SM904GMMA26MMA_64x128x16_F32F16F16_SSILNSN_5MajorE0ELSP_0ELNSN_7ScaleInE1ELSQ_1EEEEEENS4_6LayoutINS5_IJNSA_ILi2EEESB_SB_EEENS5_IJSB_NSA_ILi0EEESW_EEEEENS5_IJNS4_10UnderscoreESZ_SZ_EEEEENS4_13SM90_TMA_LOADENS4_14ComposedLayoutINS4_7SwizzleILi3ELi4ELi3EEENS4_18smem_ptr_flag_bitsILi16EEENST_INS5_IJNSA_ILi8EEENSA_ILi64EEEEEENS5_IJS19_SB_EEEEEEEvNS4_8identityES12_S1D_vS1E_EENS_8epilogue10collective6detail29Sm90TmaWarpSpecializedAdapterINS1H_15DefaultEpilogueISI_SJ_SJ_NS1G_6thread17LinearCombinationISI_Li1EffLNS1L_9ScaleType4KindE0ELNS_15FloatRoundStyleE2ESI_EENS1_15EpilogueDefaultEEEEEvvEEEEvNT_6ParamsE:
        .type           _ZN7cutlass13device_kernelINS_4gemm6kernel13GemmUniversalIN4cute5tupleIJiiiiEEENS1_10collective13CollectiveMmaINS1_34MainloopSm90TmaGmmaWarpSpecializedILi3ENS5_IJNS4_1CILi1EEESB_SB_EEENS1_35KernelTmaWarpSpecializedCooperativeEEENS5_IJNSA_ILi256EEENSA_ILi128EEESG_EEENS_6half_tENS5_IJlSB_lEEESI_SJ_NS4_8TiledMMAINS4_8MMA_AtomIJNS4_4SM904GMMA26MMA_64x128x16_F32F16F16_SSILNSN_5MajorE0ELSP_0ELNSN_7ScaleInE1ELSQ_1EEEEEENS4_6LayoutINS5_IJNSA_ILi2EEESB_SB_EEENS5_IJSB_NSA_ILi0EEESW_EEEEENS5_IJNS4_10UnderscoreESZ_SZ_EEEEENS4_13SM90_TMA_LOADENS4_14ComposedLayoutINS4_7SwizzleILi3ELi4ELi3EEENS4_18smem_ptr_flag_bitsILi16EEENST_INS5_IJNSA_ILi8EEENSA_ILi64EEEEEENS5_IJS19_SB_EEEEEEEvNS4_8identityES12_S1D_vS1E_EENS_8epilogue10collective6detail29Sm90TmaWarpSpecializedAdapterINS1H_15DefaultEpilogueISI_SJ_SJ_NS1G_6thread17LinearCombinationISI_Li1EffLNS1L_9ScaleType4KindE0ELNS_15FloatRoundStyleE2ESI_EENS1_15EpilogueDefaultEEEEEvvEEEEvNT_6ParamsE,@function
        .size           _ZN7cutlass13device_kernelINS_4gemm6kernel13GemmUniversalIN4cute5tupleIJiiiiEEENS1_10collective13CollectiveMmaINS1_34MainloopSm90TmaGmmaWarpSpecializedILi3ENS5_IJNS4_1CILi1EEESB_SB_EEENS1_35KernelTmaWarpSpecializedCooperativeEEENS5_IJNSA_ILi256EEENSA_ILi128EEESG_EEENS_6half_tENS5_IJlSB_lEEESI_SJ_NS4_8TiledMMAINS4_8MMA_AtomIJNS4_4SM904GMMA26MMA_64x128x16_F32F16F16_SSILNSN_5MajorE0ELSP_0ELNSN_7ScaleInE1ELSQ_1EEEEEENS4_6LayoutINS5_IJNSA_ILi2EEESB_SB_EEENS5_IJSB_NSA_ILi0EEESW_EEEEENS5_IJNS4_10UnderscoreESZ_SZ_EEEEENS4_13SM90_TMA_LOADENS4_14ComposedLayoutINS4_7SwizzleILi3ELi4ELi3EEENS4_18smem_ptr_flag_bitsILi16EEENST_INS5_IJNSA_ILi8EEENSA_ILi64EEEEEENS5_IJS19_SB_EEEEEEEvNS4_8identityES12_S1D_vS1E_EENS_8epilogue10collective6detail29Sm90TmaWarpSpecializedAdapterINS1H_15DefaultEpilogueISI_SJ_SJ_NS1G_6thread17LinearCombinationISI_Li1EffLNS1L_9ScaleType4KindE0ELNS_15FloatRoundStyleE2ESI_EENS1_15EpilogueDefaultEEEEEvvEEEEvNT_6ParamsE,(.L_x_318 - _ZN7cutlass13device_kernelINS_4gemm6kernel13GemmUniversalIN4cute5tupleIJiiiiEEENS1_10collective13CollectiveMmaINS1_34MainloopSm90TmaGmmaWarpSpecializedILi3ENS5_IJNS4_1CILi1EEESB_SB_EEENS1_35KernelTmaWarpSpecializedCooperativeEEENS5_IJNSA_ILi256EEENSA_ILi128EEESG_EEENS_6half_tENS5_IJlSB_lEEESI_SJ_NS4_8TiledMMAINS4_8MMA_AtomIJNS4_4SM904GMMA26MMA_64x128x16_F32F16F16_SSILNSN_5MajorE0ELSP_0ELNSN_7ScaleInE1ELSQ_1EEEEEENS4_6LayoutINS5_IJNSA_ILi2EEESB_SB_EEENS5_IJSB_NSA_ILi0EEESW_EEEEENS5_IJNS4_10UnderscoreESZ_SZ_EEEEENS4_13SM90_TMA_LOADENS4_14ComposedLayoutINS4_7SwizzleILi3ELi4ELi3EEENS4_18smem_ptr_flag_bitsILi16EEENST_INS5_IJNSA_ILi8EEENSA_ILi64EEEEEENS5_IJS19_SB_EEEEEEEvNS4_8identityES12_S1D_vS1E_EENS_8epilogue10collective6detail29Sm90TmaWarpSpecializedAdapterINS1H_15DefaultEpilogueISI_SJ_SJ_NS1G_6thread17LinearCombinationISI_Li1EffLNS1L_9ScaleType4KindE0ELNS_15FloatRoundStyleE2ESI_EENS1_15EpilogueDefaultEEEEEvvEEEEvNT_6ParamsE)
        .other          _ZN7cutlass13device_kernelINS_4gemm6kernel13GemmUniversalIN4cute5tupleIJiiiiEEENS1_10collective13CollectiveMmaINS1_34MainloopSm90TmaGmmaWarpSpecializedILi3ENS5_IJNS4_1CILi1EEESB_SB_EEENS1_35KernelTmaWarpSpecializedCooperativeEEENS5_IJNSA_ILi256EEENSA_ILi128EEESG_EEENS_6half_tENS5_IJlSB_lEEESI_SJ_NS4_8TiledMMAINS4_8MMA_AtomIJNS4_4SM904GMMA26MMA_64x128x16_F32F16F16_SSILNSN_5MajorE0ELSP_0ELNSN_7ScaleInE1ELSQ_1EEEEEENS4_6LayoutINS5_IJNSA_ILi2EEESB_SB_EEENS5_IJSB_NSA_ILi0EEESW_EEEEENS5_IJNS4_10UnderscoreESZ_SZ_EEEEENS4_13SM90_TMA_LOADENS4_14ComposedLayoutINS4_7SwizzleILi3ELi4ELi3EEENS4_18smem_ptr_flag_bitsILi16EEENST_INS5_IJNSA_ILi8EEENSA_ILi64EEEEEENS5_IJS19_SB_EEEEEEEvNS4_8identityES12_S1D_vS1E_EENS_8epilogue10collective6detail29Sm90TmaWarpSpecializedAdapterINS1H_15DefaultEpilogueISI_SJ_SJ_NS1G_6thread17LinearCombinationISI_Li1EffLNS1L_9ScaleType4KindE0ELNS_15FloatRoundStyleE2ESI_EENS1_15EpilogueDefaultEEEEEvvEEEEvNT_6ParamsE,@"STO_CUDA_ENTRY STV_DEFAULT"
_ZN7cutlass13device_kernelINS_4gemm6kernel13GemmUniversalIN4cute5tupleIJiiiiEEENS1_10collective13CollectiveMmaINS1_34MainloopSm90TmaGmmaWarpSpecializedILi3ENS5_IJNS4_1CILi1EEESB_SB_EEENS1_35KernelTmaWarpSpecializedCooperativeEEENS5_IJNSA_ILi256EEENSA_ILi128EEESG_EEENS_6half_tENS5_IJlSB_lEEESI_SJ_NS4_8TiledMMAINS4_8MMA_AtomIJNS4_4SM904GMMA26MMA_64x128x16_F32F16F16_SSILNSN_5MajorE0ELSP_0ELNSN_7ScaleInE1ELSQ_1EEEEEENS4_6LayoutINS5_IJNSA_ILi2EEESB_SB_EEENS5_IJSB_NSA_ILi0EEESW_EEEEENS5_IJNS4_10UnderscoreESZ_SZ_EEEEENS4_13SM90_TMA_LOADENS4_14ComposedLayoutINS4_7SwizzleILi3ELi4ELi3EEENS4_18smem_ptr_flag_bitsILi16EEENST_INS5_IJNSA_ILi8EEENSA_ILi64EEEEEENS5_IJS19_SB_EEEEEEEvNS4_8identityES12_S1D_vS1E_EENS_8epilogue10collective6detail29Sm90TmaWarpSpecializedAdapterINS1H_15DefaultEpilogueISI_SJ_SJ_NS1G_6thread17LinearCombinationISI_Li1EffLNS1L_9ScaleType4KindE0ELNS_15FloatRoundStyleE2ESI_EENS1_15EpilogueDefaultEEEEEvvEEEEvNT_6ParamsE:
[----:B------:R-:W0:Y:S01]  /*0000*/  LDC R1, c[0x0][0x28] ;  /* 0x00000a00ff017b82 */ /* 0x000e220000000800 */
[----:B------:R-:W1:Y:S01]  /*0010*/  S2R R18, SR_TID.X ;  /* 0x0000000000127919 */ /* 0x000e620000002100 */
[----:B------:R-:W-:Y:S01]  /*0020*/  ELECT P0, URZ, PT ;  /* 0x00000000003f782f */ /* 0x000fe20003800000 */
[----:B------:R-:W-:Y:S01]  /*0030*/  BSSY B0, `(.L_x_0) ;  /* 0x000000f000007945 */ /* 0x000fe20003800000 */
[--C-:B-1----:R-:W-:Y:S02]  /*0040*/  SHF.R.U32.HI R0, RZ, 0x5, R18.reuse ;  /* 0x00000005ff007819 */ /* 0x102fe40000011612 */
[----:B------:R-:W-:-:S03]  /*0050*/  SHF.R.U32.HI R22, RZ, 0x7, R18 ;  /* 0x00000007ff167819 */ /* 0x000fc60000011612 */
[----:B------:R-:W1:Y:S04]  /*0060*/  SHFL.IDX PT, R5, R0, RZ, 0x1f ;  /* 0x00001fff00057589 */ /* 0x000e6800000e0000 */
[----:B------:R2:W3:Y:S01]  /*0070*/  SHFL.IDX PT, R8, R22, RZ, 0x1f ;  /* 0x00001fff16087589 */ /* 0x0004e200000e0000 */
[----:B-1----:R-:W-:-:S13]  /*0080*/  ISETP.NE.OR P0, PT, R5, RZ, !P0 ;  /* 0x000000ff0500720c */ /* 0x002fda0004705670 */
[----:B0-23--:R-:W-:Y:S05]  /*0090*/  @P0 BRA `(.L_x_1) ;  /* 0x0000000000200947 */ /* 0x00dfea0003800000 */
[----:B------:R-:W-:Y:S02]  /*00a0*/  ULDC.64 UR4, c[0x0][0x198] ;  /* 0x0000660000047ab9 */ /* 0x000fe40000000a00 */
[----:B------:R-:W-:Y:S02]  /*00b0*/  UIADD3 UR6, UP0, UR4, 0xf0, URZ ;  /* 0x000000f004067890 */ /* 0x000fe4000ff1e03f */
[----:B------:R-:W-:Y:S02]  /*00c0*/  UIADD3 UR4, UP1, UR4, 0x1f0, URZ ;  /* 0x000001f004047890 */ /* 0x000fe4000ff3e03f */
[----:B------:R-:W-:Y:S02]  /*00d0*/  UIADD3.X UR7, URZ, UR5, URZ, UP0, !UPT ;  /* 0x000000053f077290 */ /* 0x000fe400087fe43f */
[----:B------:R-:W-:-:S07]  /*00e0*/  UIADD3.X UR5, URZ, UR5, URZ, UP1, !UPT ;  /* 0x000000053f057290 */ /* 0x000fce0008ffe43f */
[----:B------:R0:W-:Y:S02]  /*00f0*/  UTMACCTL.PF [UR6] ;  /* 0x00000000060079b9 */ /* 0x0001e40008040000 */
[----:B------:R0:W-:Y:S02]  /*0100*/  UTMACCTL.PF [UR4] ;  /* 0x00000000040079b9 */ /* 0x0001e40008040000 */
[----:B0-----:R-:W-:Y:S01]  /*0110*/  NOP ;  /* 0x0000000000007918 */ /* 0x001fe20000000000 */
.L_x_1:
[----:B------:R-:W-:Y:S05]  /*0120*/  BSYNC B0 ;  /* 0x0000000000007941 */ /* 0x000fea0003800000 */
.L_x_0:
[----:B------:R-:W0:Y:S02]  /*0130*/  SHFL.IDX PT, R2, R0, RZ, 0x1f ;  /* 0x00001fff00027589 */ /* 0x000e2400000e0000 */
[----:B0-----:R-:W-:-:S13]  /*0140*/  ISETP.NE.AND P0, PT, R2, RZ, PT ;  /* 0x000000ff0200720c */ /* 0x001fda0003f05270 */
[----:B------:R-:W-:Y:S05]  /*0150*/  @P0 BRA `(.L_x_2) ;  /* 0x0000000000500947 */ /* 0x000fea0003800000 */
[----:B------:R-:W0:Y:S01]  /*0160*/  S2UR UR8, SR_CgaCtaId ;  /* 0x00000000000879c3 */ /* 0x000e220000008800 */
[----:B------:R-:W-:Y:S01]  /*0170*/  UMOV UR4, 0x400 ;  /* 0x0000040000047882 */ /* 0x000fe20000000000 */
[----:B------:R-:W-:Y:S01]  /*0180*/  UMOV UR5, 0x1 ;  /* 0x0000000100057882 */ /* 0x000fe20000000000 */
[----:B------:R-:W-:Y:S01]  /*0190*/  UMOV UR6, 0x100 ;  /* 0x0000010000067882 */ /* 0x000fe20000000000 */
[----:B------:R-:W-:Y:S01]  /*01a0*/  ELECT P0, URZ, PT ;  /* 0x00000000003f782f */ /* 0x000fe20003800000 */
[----:B------:R-:W-:-:S04]  /*01b0*/  UIADD3 UR6, -UR6, 0x100000, URZ ;  /* 0x0010000006067890 */ /* 0x000fc8000fffe13f */
[----:B------:R-:W-:Y:S02]  /*01c0*/  USHF.L.U32 UR7, UR6, 0xb, URZ ;  /* 0x0000000b06077899 */ /* 0x000fe4000800063f */
[----:B------:R-:W-:Y:S02]  /*01d0*/  USHF.L.U32 UR6, UR6, 0x1, URZ ;  /* 0x0000000106067899 */ /* 0x000fe4000800063f */
[----:B0-----:R-:W-:Y:S02]  /*01e0*/  ULEA UR8, UR8, UR4, 0x18 ;  /* 0x0000000408087291 */ /* 0x001fe4000f8ec03f */
[----:B------:R-:W-:-:S04]  /*01f0*/  UIADD3 UR4, -UR5, 0x100000, URZ ;  /* 0x0010000005047890 */ /* 0x000fc8000fffe13f */
[----:B------:R-:W-:Y:S02]  /*0200*/  USHF.L.U32 UR5, UR4, 0xb, URZ ;  /* 0x0000000b04057899 */ /* 0x000fe4000800063f */
[----:B------:R-:W-:Y:S01]  /*0210*/  USHF.L.U32 UR4, UR4, 0x1, URZ ;  /* 0x0000000104047899 */ /* 0x000fe2000800063f */
[----:B------:R-:W0:Y:S11]  /*0220*/  FENCE.VIEW.ASYNC.S ;  /* 0x00000000000073c6 */ /* 0x000e360000000000 */
[----:B0-----:R0:W1:Y:S01]  /*0230*/  SYNCS.EXCH.64 URZ, [UR8], UR4 ;  /* 0x00000004083f75b2 */ /* 0x0010620008000100 */
[----:B------:R0:W2:Y:S01]  /*0240*/  SYNCS.EXCH.64 URZ, [UR8+0x18], UR6 ;  /* 0x00001806083f75b2 */ /* 0x0000a20008000100 */
[----:B------:R0:W3:Y:S01]  /*0250*/  SYNCS.EXCH.64 URZ, [UR8+0x8], UR4 ;  /* 0x00000804083f75b2 */ /* 0x0000e20008000100 */
[----:B------:R0:W4:Y:S01]  /*0260*/  SYNCS.EXCH.64 URZ, [UR8+0x20], UR6 ;  /* 0x00002006083f75b2 */ /* 0x0001220008000100 */
[----:B------:R0:W0:Y:S01]  /*0270*/  SYNCS.EXCH.64 URZ, [UR8+0x10], UR4 ;  /* 0x00001004083f75b2 */ /* 0x0000220008000100 */
[----:B------:R0:W0:Y:S01]  /*0280*/  SYNCS.EXCH.64 URZ, [UR8+0x28], UR6 ;  /* 0x00002806083f75b2 */ /* 0x0000220008000100 */
[----:B------:R-:W-:Y:S01]  /*0290*/  NOP ;  /* 0x0000000000007918 */ /* 0x000fe20000000000 */
.L_x_2:
[----:B------:R-:W5:Y:S01]  /*02a0*/  SHFL.IDX PT, R0, R0, RZ, 0x1f ;  /* 0x00001fff00007589 */ /* 0x000f6200000e0000 */
[----:B------:R-:W1:Y:S01]  /*02b0*/  LDC R2, c[0x0][0x65c] ;  /* 0x00019700ff027b82 */ /* 0x000e620000000800 */
[----:B------:R-:W-:Y:S02]  /*02c0*/  ELECT P0, URZ, PT ;  /* 0x00000000003f782f */ /* 0x000fe40003800000 */
[----:B------:R-:W-:Y:S01]  /*02d0*/  SHF.R.S32.HI R6, RZ, 0x1f, R5 ;  /* 0x0000001fff067819 */ /* 0x000fe20000011405 */
[----:B------:R-:W2:Y:S01]  /*02e0*/  S2R R3, SR_CTAID.Y ;  /* 0x0000000000037919 */ /* 0x000ea20000002600 */
[----:B0-----:R-:W-:Y:S01]  /*02f0*/  UMOV UR4, 0x20 ;  /* 0x0000002000047882 */ /* 0x001fe20000000000 */
[----:B------:R-:W-:Y:S01]  /*0300*/  ISETP.NE.AND P2, PT, R8, RZ, PT ;  /* 0x000000ff0800720c */ /* 0x000fe20003f45270 */
[----:B------:R-:W-:Y:S01]  /*0310*/  NOP ;  /* 0x0000000000007918 */ /* 0x000fe20000000000 */
[----:B------:R-:W0:Y:S01]  /*0320*/  S2R R4, SR_CTAID.X ;  /* 0x0000000000047919 */ /* 0x000e220000002500 */
[----:B------:R-:W-:Y:S01]  /*0330*/  LEA.HI R6, R6, R5, RZ, 0x2 ;  /* 0x0000000506067211 */ /* 0x000fe200078f10ff */
[----:B------:R-:W-:Y:S01]  /*0340*/  NOP ;  /* 0x0000000000007918 */ /* 0x000fe20000000000 */
[----:B-----5:R-:W-:-:S02]  /*0350*/  ISETP.NE.OR P0, PT, R0, RZ, !P0 ;  /* 0x000000ff0000720c */ /* 0x020fc40004705670 */
[----:B-1----:R-:W-:-:S04]  /*0360*/  ISETP.NE.AND P3, PT, R2, 0x1, PT ;  /* 0x000000010200780c */ /* 0x002fc80003f65270 */
[----:B------:R-:W-:Y:S02]  /*0370*/  P2R R0, PR, RZ, 0x8 ;  /* 0x00000008ff007803 */ /* 0x000fe40000000000 */
[----:B------:R-:W-:-:S05]  /*0380*/  LOP3.LUT R0, R6, 0xfffffffc, RZ, 0xc0, !PT ;  /* 0xfffffffc06007812 */ /* 0x000fca00078ec0ff */
[----:B------:R-:W-:Y:S01]  /*0390*/  VOTEU.ALL UP0, P0 ;  /* 0x00000000003f7886 */ /* 0x000fe20000000000 */
[----:B------:R-:W-:Y:S01]  /*03a0*/  IMAD.IADD R0, R5, 0x1, -R0 ;  /* 0x0000000105007824 */ /* 0x000fe200078e0a00 */
[----:B------:R-:W0:Y:S01]  /*03b0*/  @P3 LDC R17, c[0x0][0x10] ;  /* 0x00000400ff113b82 */ /* 0x000e220000000800 */
[----:B------:R-:W-:Y:S01]  /*03c0*/  VOTEU.ALL UP1, P0 ;  /* 0x00000000003f7886 */ /* 0x000fe20000020000 */
[----:B--2---:R-:W-:Y:S01]  /*03d0*/  @P3 IMAD.MOV.U32 R6, RZ, RZ, R3 ;  /* 0x000000ffff063224 */ /* 0x004fe200078e0003 */
[----:B------:R-:W-:Y:S01]  /*03e0*/  @!UP0 UMOV UR6, 0x400 ;  /* 0x0000040000068882 */ /* 0x000fe20000000000 */
[----:B------:R-:W-:-:S04]  /*03f0*/  @!UP0 UIADD3 UR4, -UR4, 0x100000, URZ ;  /* 0x0010000004048890 */ /* 0x000fc8000fffe13f */
[----:B------:R-:W-:Y:S02]  /*0400*/  @!UP0 USHF.L.U32 UR5, UR4, 0xb, URZ ;  /* 0x0000000b04058899 */ /* 0x000fe4000800063f */
[----:B------:R-:W-:Y:S01]  /*0410*/  @!UP0 USHF.L.U32 UR4, UR4, 0x1, URZ ;  /* 0x0000000104048899 */ /* 0x000fe2000800063f */
[----:B------:R-:W-:Y:S02]  /*0420*/  @P3 IMAD.MOV.U32 R7, RZ, RZ, RZ ;  /* 0x000000ffff073224 */ /* 0x000fe400078e00ff */
[----:B------:R-:W-:Y:S01]  /*0430*/  IMAD.MOV.U32 R5, RZ, RZ, RZ ;  /* 0x000000ffff057224 */ /* 0x000fe200078e00ff */
[----:B------:R-:W1:Y:S01]  /*0440*/  @!UP0 S2UR UR7, SR_CgaCtaId ;  /* 0x00000000000789c3 */ /* 0x000e620000008800 */
[----:B------:R-:W-:-:S07]  /*0450*/  @P3 IMAD.MOV.U32 R11, RZ, RZ, RZ ;  /* 0x000000ffff0b3224 */ /* 0x000fce00078e00ff */
[----:B------:R-:W2:Y:S01]  /*0460*/  @!P3 LDC R9, c[0x0][0xc] ;  /* 0x00000300ff09bb82 */ /* 0x000ea20000000800 */
[----:B0-----:R-:W-:-:S05]  /*0470*/  @P3 IMAD.WIDE.U32 R16, R4, R17, R6 ;  /* 0x0000001104103225 */ /* 0x001fca00078e0006 */
[----:B------:R-:W-:Y:S01]  /*0480*/  @P3 IADD3 R17, R17, R11, RZ ;  /* 0x0000000b11113210 */ /* 0x000fe20007ffe0ff */
[----:B-1----:R-:W-:Y:S01]  /*0490*/  @!UP0 ULEA UR6, UR7, UR6, 0x18 ;  /* 0x0000000607068291 */ /* 0x002fe2000f8ec03f */
[----:B------:R-:W-:Y:S01]  /*04a0*/  VOTEU.ALL UP0, P0 ;  /* 0x00000000003f7886 */ /* 0x000fe20000000000 */
[----:B------:R-:W-:-:S04]  /*04b0*/  ISETP.NE.AND P0, PT, R0, 0x3, PT ;  /* 0x000000030000780c */ /* 0x000fc80003f05270 */
[----:B------:R-:W-:Y:S01]  /*04c0*/  ISETP.EQ.OR P0, PT, R0, RZ, !P0 ;  /* 0x000000ff0000720c */ /* 0x000fe20004702670 */
[----:B--2---:R-:W-:-:S03]  /*04d0*/  @!P3 IMAD.WIDE.U32 R6, R9, R3, R4 ;  /* 0x000000030906b225 */ /* 0x004fc600078e0004 */
[C---:B------:R-:W-:Y:S01]  /*04e0*/  ISETP.EQ.AND P0, PT, R8.reuse, RZ, P0 ;  /* 0x000000ff0800720c */ /* 0x040fe20000702270 */
[----:B------:R-:W-:Y:S01]  /*04f0*/  VIADD R8, R8, 0xffffffff ;  /* 0xffffffff08087836 */ /* 0x000fe20000000000 */
[----:B------:R-:W0:Y:S02]  /*0500*/  FENCE.VIEW.ASYNC.S ;  /* 0x00000000000073c6 */ /* 0x000e240000000000 */
[----:B0-----:R0:W3:Y:S01]  /*0510*/  @!UP0 SYNCS.EXCH.64 URZ, [UR6+0x40], UR4 ;  /* 0x00004004063f85b2 */ /* 0x0010e20008000100 */
[----:B------:R-:W-:Y:S01]  /*0520*/  @!P3 IMAD.MOV.U32 R16, RZ, RZ, R6 ;  /* 0x000000ffff10b224 */ /* 0x000fe200078e0006 */
[----:B------:R-:W-:Y:S01]  /*0530*/  SEL R19, RZ, 0x1, !P0 ;  /* 0x00000001ff137807 */ /* 0x000fe20004000000 */
[----:B------:R-:W-:Y:S01]  /*0540*/  @!P3 IMAD.MOV.U32 R17, RZ, RZ, R7 ;  /* 0x000000ffff11b224 */ /* 0x000fe200078e0007 */
[----:B------:R-:W-:-:S04]  /*0550*/  ISETP.GE.U32.AND P1, PT, R8, 0x2, PT ;  /* 0x000000020800780c */ /* 0x000fc80003f26070 */
[----:B------:R-:W-:Y:S01]  /*0560*/  SEL R19, R19, 0x2, P1 ;  /* 0x0000000213137807 */ /* 0x000fe20000800000 */
[----:B------:R0:W3:Y:S01]  /*0570*/  @!UP1 SYNCS.EXCH.64 URZ, [UR6+0x48], UR4 ;  /* 0x00004804063f95b2 */ /* 0x0000e20008000100 */
[----:B------:R-:W-:Y:S01]  /*0580*/  NOP ;  /* 0x0000000000007918 */ /* 0x000fe20000000000 */
[----:B---34-:R-:W-:Y:S06]  /*0590*/  BAR.SYNC.DEFER_BLOCKING 0x0 ;  /* 0x0000000000007b1d */ /* 0x018fec0000010000 */
[----:B------:R-:W-:Y:S05]  /*05a0*/  @!P2 BRA `(.L_x_3) ;  /* 0x000000ac000ca947 */ /* 0x000fea0003800000 */
[----:B------:R-:W-:-:S13]  /*05b0*/  ISETP.GT.U32.AND P0, PT, R8, 0x1, PT ;  /* 0x000000010800780c */ /* 0x000fda0003f04070 */
[----:B0-----:R-:W-:Y:S05]  /*05c0*/  @P0 EXIT ;  /* 0x000000000000094d */ /* 0x001fea0003800000 */
[----:B------:R-:W-:Y:S01]  /*05d0*/  ULDC.64 UR4, c[0x0][0x650] ;  /* 0x0001940000047ab9 */ /* 0x000fe20000000a00 */
[----:B------:R-:W-:Y:S01]  /*05e0*/  PRMT R0, RZ, 0x7610, R0 ;  /* 0x00007610ff007816 */ /* 0x000fe20000000000 */
[----:B------:R-:W-:Y:S01]  /*05f0*/  IMAD.MOV.U32 R152, RZ, RZ, -0x1 ;  /* 0xffffffffff987424 */ /* 0x000fe200078e00ff */
[----:B------:R-:W-:Y:S01]  /*0600*/  ISETP.GE.U32.AND P0, PT, R16, UR4, PT ;  /* 0x0000000410007c0c */ /* 0x000fe2000bf06070 */
[----:B------:R-:W-:Y:S02]  /*0610*/  IMAD.MOV.U32 R153, RZ, RZ, -0x1 ;  /* 0xffffffffff997424 */ /* 0x000fe400078e00ff */
[----:B------:R-:W-:Y:S01]  /*0620*/  IMAD.MOV.U32 R23, RZ, RZ, -0x1 ;  /* 0xffffffffff177424 */ /* 0x000fe200078e00ff */
[----:B------:R-:W-:-:S13]  /*0630*/  ISETP.GE.U32.AND.EX P0, PT, R17, UR5, PT, P0 ;  /* 0x0000000511007c0c */ /* 0x000fda000bf06100 */
[----:B------:R-:W-:Y:S05]  /*0640*/  @P0 BRA `(.L_x_4) ;  /* 0x0000000400540947 */ /* 0x000fea0003800000 */
[----:B------:R-:W0:Y:S01]  /*0650*/  LDC.64 R14, c[0x0][0x628] ;  /* 0x00018a00ff0e7b82 */ /* 0x000e220000000a00 */
[----:B------:R-:W-:Y:S01]  /*0660*/  IMAD.MOV.U32 R6, RZ, RZ, R16 ;  /* 0x000000ffff067224 */ /* 0x000fe200078e0010 */
[----:B------:R-:W-:-:S06]  /*0670*/  MOV R7, R17 ;  /* 0x0000001100077202 */ /* 0x000fcc0000000f00 */
[----:B------:R-:W1:Y:S08]  /*0680*/  LDC R0, c[0x0][0x630] ;  /* 0x00018c00ff007b82 */ /* 0x000e700000000800 */
[----:B------:R-:W2:Y:S01]  /*0690*/  LDC.64 R20, c[0x0][0x620] ;  /* 0x00018800ff147b82 */ /* 0x000ea20000000a00 */
[----:B0-----:R-:W-:-:S04]  /*06a0*/  ISETP.NE.U32.AND P0, PT, R14, RZ, PT ;  /* 0x000000ff0e00720c */ /* 0x001fc80003f05070 */
[----:B------:R-:W-:-:S13]  /*06b0*/  ISETP.NE.AND.EX P0, PT, R15, RZ, PT, P0 ;  /* 0x000000ff0f00720c */ /* 0x000fda0003f05300 */
[----:B-12---:R-:W-:Y:S05]  /*06c0*/  @!P0 BRA `(.L_x_5) ;  /* 0x0000000000288947 */ /* 0x006fea0003800000 */
[----:B------:R-:W0:Y:S02]  /*06d0*/  LDC R11, c[0x0][0x634] ;  /* 0x00018d00ff0b7b82 */ /* 0x000e240000000800 */
[----:B0-----:R-:W-:-:S05]  /*06e0*/  IADD3 R11, P0, R16, R11, RZ ;  /* 0x0000000b100b7210 */ /* 0x001fca0007f1e0ff */
[----:B------:R-:W-:-:S04]  /*06f0*/  IMAD.X R13, RZ, RZ, R17, P0 ;  /* 0x000000ffff0d7224 */ /* 0x000fc800000e0611 */
[----:B------:R-:W-:-:S04]  /*0700*/  IMAD.WIDE.U32 R6, R13, R14, RZ ;  /* 0x0000000e0d067225 */ /* 0x000fc800078e00ff */
[----:B------:R-:W-:-:S04]  /*0710*/  IMAD.WIDE.U32 R8, P0, R11, R15, R6 ;  /* 0x0000000f0b087225 */ /* 0x000fc80007800006 */
[----:B------:R-:W-:-:S04]  /*0720*/  IMAD.WIDE.U32 R6, R11, R14, RZ ;  /* 0x0000000e0b067225 */ /* 0x000fc800078e00ff */
[----:B------:R-:W-:Y:S01]  /*0730*/  IMAD.X R11, RZ, RZ, RZ, P0 ;  /* 0x000000ffff0b7224 */ /* 0x000fe200000e06ff */
[----:B------:R-:W-:Y:S01]  /*0740*/  IADD3 RZ, P0, R7, R8, RZ ;  /* 0x0000000807ff7210 */ /* 0x000fe20007f1e0ff */
[----:B------:R-:W-:-:S04]  /*0750*/  IMAD.MOV.U32 R10, RZ, RZ, R9 ;  /* 0x000000ffff0a7224 */ /* 0x000fc800078e0009 */
[----:B------:R-:W-:-:S08]  /*0760*/  IMAD.WIDE.U32.X R6, R13, R15, R10, P0 ;  /* 0x0000000f0d067225 */ /* 0x000fd000000e040a */
.L_x_5:
[-CC-:B------:R-:W-:Y:S01]  /*0770*/  SHF.R.U64 R23, R6, R0.reuse, R7.reuse ;  /* 0x0000000006177219 */ /* 0x180fe20000001207 */
[----:B------:R-:W0:Y:S01]  /*0780*/  LDC R10, c[0x0][0x618] ;  /* 0x00018600ff0a7b82 */ /* 0x000e220000000800 */
[----:B------:R-:W-:Y:S01]  /*0790*/  SHF.R.U32.HI R5, RZ, R0, R7 ;  /* 0x00000000ff057219 */ /* 0x000fe20000011607 */
[----:B------:R-:W-:Y:S01]  /*07a0*/  ULDC UR4, c[0x0][0x150] ;  /* 0x0000540000047ab9 */ /* 0x000fe20000000800 */
[----:B------:R-:W-:Y:S02]  /*07b0*/  IADD3 R9, P0, RZ, -R23, RZ ;  /* 0x80000017ff097210 */ /* 0x000fe40007f1e0ff */
[----:B------:R-:W-:-:S03]  /*07c0*/  I2FP.F32.U32 R0, R4 ;  /* 0x0000000400007245 */ /* 0x000fc60000201000 */
[----:B------:R-:W1:Y:S01]  /*07d0*/  LDC.64 R28, c[0x0][0x640] ;  /* 0x00019000ff1c7b82 */ /* 0x000e620000000a00 */
[----:B------:R-:W-:Y:S02]  /*07e0*/  IMAD.X R11, RZ, RZ, ~R5, P0 ;  /* 0x000000ffff0b7224 */ /* 0x000fe400000e0e05 */
[----:B------:R-:W-:Y:S01]  /*07f0*/  FMUL R0, R0, UR4 ;  /* 0x0000000400007c20 */ /* 0x000fe20008400000 */
[----:B------:R-:W-:Y:S01]  /*0800*/  IMAD.WIDE.U32 R6, R9, R20, R16 ;  /* 0x0000001409067225 */ /* 0x000fe200078e0010 */
[----:B------:R-:W-:-:S03]  /*0810*/  ULDC UR4, c[0x0][0x154] ;  /* 0x0000550000047ab9 */ /* 0x000fc60000000800 */
[----:B------:R-:W-:Y:S01]  /*0820*/  IMAD R8, R11, R20, RZ ;  /* 0x000000140b087224 */ /* 0x000fe200078e02ff */
[----:B------:R-:W2:Y:S01]  /*0830*/  LDC R5, c[0x0][0x144] ;  /* 0x00005100ff057b82 */ /* 0x000ea20000000800 */
[----:B------:R-:W3:Y:S02]  /*0840*/  F2I.U32.TRUNC.NTZ R0, R0 ;  /* 0x0000000000007305 */ /* 0x000ee4000020f000 */
[----:B------:R-:W-:-:S04]  /*0850*/  IMAD R9, R9, R21, R8 ;  /* 0x0000001509097224 */ /* 0x000fc800078e0208 */
[----:B------:R-:W-:Y:S01]  /*0860*/  IMAD.IADD R7, R7, 0x1, R9 ;  /* 0x0000000107077824 */ /* 0x000fe200078e0209 */
[----:B------:R-:W4:Y:S01]  /*0870*/  LDC R12, c[0x0][0x608] ;  /* 0x00018200ff0c7b82 */ /* 0x000f220000000800 */
[----:B------:R-:W-:-:S03]  /*0880*/  MOV R9, 0xffffffff ;  /* 0xffffffff00097802 */ /* 0x000fc60000000f00 */
[-CC-:B0-----:R-:W-:Y:S02]  /*0890*/  SHF.R.U64 R20, R6, R10.reuse, R7.reuse ;  /* 0x0000000a06147219 */ /* 0x181fe40000001207 */
[----:B------:R-:W-:Y:S02]  /*08a0*/  I2FP.F32.U32 R6, R3 ;  /* 0x0000000300067245 */ /* 0x000fe40000201000 */
[----:B------:R-:W0:Y:S01]  /*08b0*/  LDC R26, c[0x0][0x658] ;  /* 0x00019600ff1a7b82 */ /* 0x000e220000000800 */
[----:B-1----:R-:W-:Y:S01]  /*08c0*/  ISETP.NE.U32.AND P0, PT, R28, RZ, PT ;  /* 0x000000ff1c00720c */ /* 0x002fe20003f05070 */
[----:B---3--:R-:W-:Y:S01]  /*08d0*/  IMAD.MOV R8, RZ, RZ, -R0 ;  /* 0x000000ffff087224 */ /* 0x008fe200078e0a00 */
[----:B------:R-:W-:Y:S01]  /*08e0*/  SHF.R.U32.HI R7, RZ, R10, R7 ;  /* 0x0000000aff077219 */ /* 0x000fe20000011607 */
[----:B------:R-:W-:Y:S01]  /*08f0*/  FMUL R6, R6, UR4 ;  /* 0x0000000406067c20 */ /* 0x000fe20008400000 */
[----:B------:R-:W-:-:S03]  /*0900*/  ISETP.NE.AND.EX P0, PT, R29, RZ, PT, P0 ;  /* 0x000000ff1d00720c */ /* 0x000fc60003f05300 */
[----:B------:R-:W1:Y:S01]  /*0910*/  LDC R14, c[0x0][0x148] ;  /* 0x00005200ff0e7b82 */ /* 0x000e620000000800 */
[----:B--2---:R-:W-:-:S07]  /*0920*/  IMAD R0, R5, R8, R4 ;  /* 0x0000000805007224 */ /* 0x004fce00078e0204 */
[----:B------:R-:W2:Y:S01]  /*0930*/  LDC R24, c[0x0][0x600] ;  /* 0x00018000ff187b82 */ /* 0x000ea20000000800 */
[-CC-:B----4-:R-:W-:Y:S02]  /*0940*/  SHF.R.U64 R30, R20, R12.reuse, R7.reuse ;  /* 0x0000000c141e7219 */ /* 0x190fe40000001207 */
[----:B------:R-:W-:Y:S01]  /*0950*/  SHF.R.U32.HI R5, RZ, R12, R7 ;  /* 0x0000000cff057219 */ /* 0x000fe20000011607 */
[----:B------:R-:W-:Y:S01]  /*0960*/  IMAD.MOV.U32 R7, RZ, RZ, 0x1 ;  /* 0x00000001ff077424 */ /* 0x000fe200078e00ff */
[----:B------:R3:W4:Y:S03]  /*0970*/  F2I.U32.TRUNC.NTZ R12, R6 ;  /* 0x00000006000c7305 */ /* 0x000726000020f000 */
[----:B------:R-:W1:Y:S01]  /*0980*/  LDC R15, c[0x0][0x648] ;  /* 0x00019200ff0f7b82 */ /* 0x000e620000000800 */
[-C--:B0-----:R-:W-:Y:S02]  /*0990*/  SHF.L.U32 R4, R9, R26.reuse, RZ ;  /* 0x0000001a09047219 */ /* 0x081fe400000006ff */
[----:B------:R-:W-:-:S02]  /*09a0*/  SHF.R.U64 R32, R30, R26, R5 ;  /* 0x0000001a1e207219 */ /* 0x000fc40000001205 */
[----:B------:R-:W-:Y:S02]  /*09b0*/  LOP3.LUT R11, RZ, R4, RZ, 0x33, !PT ;  /* 0x00000004ff0b7212 */ /* 0x000fe400078e33ff */
[-C--:B------:R-:W-:Y:S01]  /*09c0*/  SHF.R.U32.HI R5, RZ, R26.reuse, R5 ;  /* 0x0000001aff057219 */ /* 0x080fe20000011605 */
[----:B------:R-:W0:Y:S01]  /*09d0*/  LDC R21, c[0x0][0x638] ;  /* 0x00018e00ff157b82 */ /* 0x000e220000000800 */
[----:B------:R-:W-:Y:S01]  /*09e0*/  SHF.L.U32 R10, R7, R26, RZ ;  /* 0x0000001a070a7219 */ /* 0x000fe200000006ff */
[----:B------:R-:W-:-:S06]  /*09f0*/  IMAD.MOV.U32 R4, RZ, RZ, R32 ;  /* 0x000000ffff047224 */ /* 0x000fcc00078e0020 */
[----:B------:R-:W0:Y:S01]  /*0a00*/  LDC R152, c[0x0][0x610] ;  /* 0x00018400ff987b82 */ /* 0x000e220000000800 */
[----:B---34-:R-:W-:Y:S05]  /*0a10*/  @!P0 BRA `(.L_x_6) ;  /* 0x0000000000288947 */ /* 0x018fea0003800000 */
[----:B------:R-:W3:Y:S02]  /*0a20*/  LDC R9, c[0x0][0x64c] ;  /* 0x00019300ff097b82 */ /* 0x000ee40000000800 */
[----:B---3--:R-:W-:-:S05]  /*0a30*/  IADD3 R9, P0, R32, R9, RZ ;  /* 0x0000000920097210 */ /* 0x008fca0007f1e0ff */
        /* <DEDUP_REMOVED lines=8> */
.L_x_6:
[----:B-1----:R-:W-:Y:S01]  /*0ac0*/  SHF.R.U64 R4, R4, R15, R5 ;  /* 0x0000000f04047219 */ /* 0x002fe20000001205 */
[----:B------:R-:W-:Y:S01]  /*0ad0*/  IMAD.MOV R12, RZ, RZ, -R12 ;  /* 0x000000ffff0c7224 */ /* 0x000fe200078e0a0c */
[----:B------:R-:W-:Y:S02]  /*0ae0*/  LOP3.LUT R11, R30, R11, RZ, 0xc0, !PT ;  /* 0x0000000b1e0b7212 */ /* 0x000fe400078ec0ff */
[----:B--2---:R-:W-:Y:S01]  /*0af0*/  IADD3 R5, R24, -0x1, RZ ;  /* 0xffffffff18057810 */ /* 0x004fe20007ffe0ff */
[----:B------:R-:W-:Y:S02]  /*0b00*/  IMAD.MOV R6, RZ, RZ, -R4 ;  /* 0x000000ffff067224 */ /* 0x000fe400078e0a04 */
[----:B------:R-:W-:Y:S01]  /*0b10*/  @P3 IMAD R0, R14, R12, R3 ;  /* 0x0000000c0e003224 */ /* 0x000fe200078e0203 */
[----:B------:R-:W-:Y:S01]  /*0b20*/  LOP3.LUT R5, R20, R5, RZ, 0xc0, !PT ;  /* 0x0000000514057212 */ /* 0x000fe200078ec0ff */
[----:B------:R-:W-:Y:S02]  /*0b30*/  IMAD R11, R10, R4, R11 ;  /* 0x000000040a0b7224 */ /* 0x000fe400078e020b */
[----:B0-----:R-:W-:-:S02]  /*0b40*/  IMAD R3, R6, R21, R32 ;  /* 0x0000001506037224 */ /* 0x001fc400078e0220 */
[----:B------:R-:W-:Y:S02]  /*0b50*/  IMAD R152, R11, R152, R0 ;  /* 0x000000980b987224 */ /* 0x000fe400078e0200 */
[----:B------:R-:W-:Y:S02]  /*0b60*/  IMAD R3, R3, R24, R5 ;  /* 0x0000001803037224 */ /* 0x000fe400078e0205 */
[----:B------:R-:W-:-:S03]  /*0b70*/  IMAD.MOV.U32 R0, RZ, RZ, 0x1 ;  /* 0x00000001ff007424 */ /* 0x000fc600078e00ff */
[----:B------:R-:W-:Y:S02]  /*0b80*/  SEL R153, R3, R152, !P3 ;  /* 0x0000009803997207 */ /* 0x000fe40005800000 */
[----:B------:R-:W-:-:S07]  /*0b90*/  SEL R152, R152, R3, !P3 ;  /* 0x0000000398987207 */ /* 0x000fce0005800000 */
.L_x_4:
[----:B------:R-:W-:-:S08]  /*0ba0*/  NOP ;  /* 0x0000000000007918 */ /* 0x000fd00000000000 */
[----:B------:R-:W0:Y:S02]  /*0bb0*/  USETMAXREG.TRY_ALLOC.CTAPOOL UP0, 0xe8 ;  /* 0x000000e8000079c8 */ /* 0x000e240008000600 */
[----:B0-----:R-:W-:-:S13]  /*0bc0*/  PLOP3.LUT P0, PT, PT, PT, UP0, 0x80, 0x0 ;  /* 0x000000000000781c */ /* 0x001fda0003f0f008 */
[----:B------:R-:W-:Y:S05]  /*0bd0*/  @!P0 BRA `(.L_x_4) ;  /* 0xfffffffc00f08947 */ /* 0x000fea000383ffff */
[----:B------:R-:W-:Y:S01]  /*0be0*/  ULDC.64 UR4, c[0x0][0x598] ;  /* 0x0001660000047ab9 */ /* 0x000fe20000000a00 */
[----:B------:R-:W-:Y:S01]  /*0bf0*/  ULDC.64 UR36, c[0x0][0x208] ;  /* 0x0000820000247ab9 */ /* 0x000fe20000000a00 */
[----:B------:R-:W-:-:S04]  /*0c00*/  ISETP.NE.U32.AND P0, PT, RZ, UR4, PT ;  /* 0x00000004ff007c0c */ /* 0x000fc8000bf05070 */
[----:B------:R-:W-:-:S13]  /*0c10*/  ISETP.NE.AND.EX P0, PT, RZ, UR5, PT, P0 ;  /* 0x00000005ff007c0c */ /* 0x000fda000bf05300 */
[----:B------:R-:W-:Y:S05]  /*0c20*/  @!P0 BRA `(.L_x_7) ;  /* 0x00000000001c8947 */ /* 0x000fea0003800000 */
[----:B------:R-:W0:Y:S02]  /*0c30*/  LDC.64 R4, c[0x0][0x598] ;  /* 0x00016600ff047b82 */ /* 0x000e240000000a00 */
[----:B0-----:R-:W2:Y:S02]  /*0c40*/  LDG.E.64 R4, desc[UR36][R4.64] ;  /* 0x0000002404047981 */ /* 0x001ea4000c1e1b00 */
[----:B--2---:R-:W-:-:S04]  /*0c50*/  ISETP.NE.U32.AND P0, PT, R4, RZ, PT ;  /* 0x000000ff0400720c */ /* 0x004fc80003f05070 */
[----:B------:R-:W-:-:S13]  /*0c60*/  ISETP.NE.AND.EX P0, PT, R5, RZ, PT, P0 ;  /* 0x000000ff0500720c */ /* 0x000fda0003f05300 */
[----:B------:R-:W-:Y:S05]  /*0c70*/  @!P0 BRA `(.L_x_7) ;  /* 0x0000000000088947 */ /* 0x000fea0003800000 */
[----:B------:R0:W5:Y:S01]  /*0c80*/  LD.E R154, desc[UR36][R4.64] ;  /* 0x00000024049a7980 */ /* 0x000162000c101900 */
[----:B------:R-:W-:Y:S05]  /*0c90*/  BRA `(.L_x_8) ;  /* 0x0000000000247947 */ /* 0x000fea0003800000 */
.L_x_7:
[----:B------:R-:W-:Y:S02]  /*0ca0*/  ULDC.64 UR4, c[0x0][0x588] ;  /* 0x0001620000047ab9 */ /* 0x000fe40000000a00 */
[----:B------:R-:W-:-:S04]  /*0cb0*/  ISETP.NE.U32.AND P0, PT, RZ, UR4, PT ;  /* 0x00000004ff007c0c */ /* 0x000fc8000bf05070 */
[----:B------:R-:W-:-:S13]  /*0cc0*/  ISETP.NE.AND.EX P0, PT, RZ, UR5, PT, P0 ;  /* 0x00000005ff007c0c */ /* 0x000fda000bf05300 */
[----:B------:R-:W-:Y:S05]  /*0cd0*/  @!P0 BRA `(.L_x_9) ;  /* 0x00000000000c8947 */ /* 0x000fea0003800000 */
[----:B------:R-:W0:Y:S02]  /*0ce0*/  LDC.64 R154, c[0x0][0x588] ;  /* 0x00016200ff9a7b82 */ /* 0x000e240000000a00 */
[----:B0-----:R1:W5:Y:S01]  /*0cf0*/  LDG.E R154, desc[UR36][R154.64] ;  /* 0x000000249a9a7981 */ /* 0x001362000c1e1900 */
[----:B------:R-:W-:Y:S05]  /*0d00*/  BRA `(.L_x_8) ;  /* 0x0000000000087947 */ /* 0x000fea0003800000 */
.L_x_9:
[----:B------:R-:W-:Y:S02]  /*0d10*/  ULDC UR4, c[0x0][0x580] ;  /* 0x0001600000047ab9 */ /* 0x000fe40000000800 */
[----:B------:R-:W-:-:S07]  /*0d20*/  IMAD.U32 R154, RZ, RZ, UR4 ;  /* 0x00000004ff9a7e24 */ /* 0x000fce000f8e00ff */
.L_x_8:
[----:B------:R-:W-:Y:S02]  /*0d30*/  ULDC.64 UR4, c[0x0][0x5a0] ;  /* 0x0001680000047ab9 */ /* 0x000fe40000000a00 */
[----:B------:R-:W-:-:S04]  /*0d40*/  ISETP.NE.U32.AND P0, PT, RZ, UR4, PT ;  /* 0x00000004ff007c0c */ /* 0x000fc8000bf05070 */
[----:B------:R-:W-:-:S13]  /*0d50*/  ISETP.NE.AND.EX P0, PT, RZ, UR5, PT, P0 ;  /* 0x00000005ff007c0c */ /* 0x000fda000bf05300 */
[----:B------:R-:W-:Y:S05]  /*0d60*/  @!P0 BRA `(.L_x_10) ;  /* 0x00000000001c8947 */ /* 0x000fea0003800000 */
[----:B0-----:R-:W0:Y:S02]  /*0d70*/  LDC.64 R4, c[0x0][0x5a0] ;  /* 0x00016800ff047b82 */ /* 0x001e240000000a00 */
[----:B0-----:R-:W2:Y:S02]  /*0d80*/  LDG.E.64 R4, desc[UR36][R4.64] ;  /* 0x0000002404047981 */ /* 0x001ea4000c1e1b00 */
[----:B--2---:R-:W-:-:S04]  /*0d90*/  ISETP.NE.U32.AND P0, PT, R4, RZ, PT ;  /* 0x000000ff0400720c */ /* 0x004fc80003f05070 */
[----:B------:R-:W-:-:S13]  /*0da0*/  ISETP.NE.AND.EX P0, PT, R5, RZ, PT, P0 ;  /* 0x000000ff0500720c */ /* 0x000fda0003f05300 */
[----:B------:R-:W-:Y:S05]  /*0db0*/  @!P0 BRA `(.L_x_10) ;  /* 0x0000000000088947 */ /* 0x000fea0003800000 */
[----:B-1----:R0:W5:Y:S01]  /*0dc0*/  LD.E R155, desc[UR36][R4.64] ;  /* 0x00000024049b7980 */ /* 0x002162000c101900 */
[----:B------:R-:W-:Y:S05]  /*0dd0*/  BRA `(.L_x_11) ;  /* 0x0000000000247947 */ /* 0x000fea0003800000 */
.L_x_10:
[----:B------:R-:W-:Y:S02]  /*0de0*/  ULDC.64 UR4, c[0x0][0x590] ;  /* 0x0001640000047ab9 */ /* 0x000fe40000000a00 */
[----:B------:R-:W-:-:S04]  /*0df0*/  ISETP.NE.U32.AND P0, PT, RZ, UR4, PT ;  /* 0x00000004ff007c0c */ /* 0x000fc8000bf05070 */
[----:B------:R-:W-:-:S13]  /*0e00*/  ISETP.NE.AND.EX P0, PT, RZ, UR5, PT, P0 ;  /* 0x00000005ff007c0c */ /* 0x000fda000bf05300 */
[----:B------:R-:W-:Y:S05]  /*0e10*/  @!P0 BRA `(.L_x_12) ;  /* 0x00000000000c8947 */ /* 0x000fea0003800000 */
[----:B0-----:R-:W1:Y:S02]  /*0e20*/  LDC.64 R4, c[0x0][0x590] ;  /* 0x00016400ff047b82 */ /* 0x001e640000000a00 */
[----:B-1----:R1:W5:Y:S01]  /*0e30*/  LDG.E R155, desc[UR36][R4.64] ;  /* 0x00000024049b7981 */ /* 0x002362000c1e1900 */
[----:B------:R-:W-:Y:S05]  /*0e40*/  BRA `(.L_x_11) ;  /* 0x0000000000087947 */ /* 0x000fea0003800000 */
.L_x_12:
[----:B------:R-:W-:Y:S02]  /*0e50*/  ULDC UR4, c[0x0][0x584] ;  /* 0x0001610000047ab9 */ /* 0x000fe40000000800 */
[----:B-1----:R-:W-:-:S07]  /*0e60*/  IMAD.U32 R155, RZ, RZ, UR4 ;  /* 0x00000004ff9b7e24 */ /* 0x002fce000f8e00ff */
.L_x_11:
[----:B------:R-:W-:-:S13]  /*0e70*/  LOP3.LUT P0, RZ, R0, 0xff, RZ, 0xc0, !PT ;  /* 0x000000ff00ff7812 */ /* 0x000fda000780c0ff */
[----:B------:R-:W-:Y:S05]  /*0e80*/  @!P0 EXIT ;  /* 0x000000000000894d */ /* 0x000fea0003800000 */
[----:B------:R-:W-:Y:S01]  /*0e90*/  ULDC UR4, c[0x0][0x28c] ;  /* 0x0000a30000047ab9 */ /* 0x000fe20000000800 */
[----:B------:R-:W-:Y:S01]  /*0ea0*/  LOP3.LUT R164, R19, 0x1, RZ, 0xfc, !PT ;  /* 0x0000000113a47812 */ /* 0x000fe200078efcff */
[----:B------:R-:W-:Y:S01]  /*0eb0*/  UIADD3 UR4, UR4, 0x7f, URZ ;  /* 0x0000007f04047890 */ /* 0x000fe2000fffe03f */
[----:B------:R-:W-:Y:S01]  /*0ec0*/  UMOV UR38, URZ ;  /* 0x0000003f00267c82 */ /* 0x000fe20008000000 */
[----:B------:R-:W-:Y:S02]  /*0ed0*/  UMOV UR39, URZ ;  /* 0x0000003f00277c82 */ /* 0x000fe40008000000 */
[----:B------:R-:W-:-:S04]  /*0ee0*/  USHF.R.S32.HI UR5, URZ, 0x1f, UR4 ;  /* 0x0000001f3f057899 */ /* 0x000fc80008011404 */
[----:B------:R-:W-:-:S04]  /*0ef0*/  ULEA.HI UR5, UR5, UR4, URZ, 0x7 ;  /* 0x0000000405057291 */ /* 0x000fc8000f8f383f */
[----:B------:R-:W-:-:S12]  /*0f00*/  USHF.R.S32.HI UR40, URZ, 0x7, UR5 ;  /* 0x000000073f287899 */ /* 0x000fd80008011405 */
.L_x_284:
[----:B------:R-:W-:Y:S01]  /*0f10*/  LOP3.LUT R0, R18, 0x80, RZ, 0xc0, !PT ;  /* 0x0000008012007812 */ /* 0x000fe200078ec0ff */
[----:B--2---:R-:W2:Y:S01]  /*0f20*/  S2UR UR7, SR_CgaCtaId ;  /* 0x00000000000779c3 */ /* 0x004ea20000008800 */
[----:B------:R-:W-:Y:S02]  /*0f30*/  UMOV UR6, 0x400 ;  /* 0x0000040000067882 */ /* 0x000fe40000000000 */
[----:B------:R-:W-:-:S06]  /*0f40*/  SHF.R.U32.HI R0, RZ, 0x7, R0 ;  /* 0x00000007ff007819 */ /* 0x000fcc0000011600 */
[----:B---3--:R-:W3:Y:S01]  /*0f50*/  SHFL.IDX PT, R0, R0, RZ, 0x1f ;  /* 0x00001fff00007589 */ /* 0x008ee200000e0000 */
[----:B--2---:R-:W-:Y:S01]  /*0f60*/  ULEA UR42, UR7, UR6, 0x18 ;  /* 0x00000006072a7291 */ /* 0x004fe2000f8ec03f */
[----:B---3--:R-:W-:-:S13]  /*0f70*/  R2UR UR4, R0 ;  /* 0x00000000000472ca */ /* 0x008fda00000e0000 */
[----:B------:R-:W-:-:S04]  /*0f80*/  ULEA.HI UR5, UR4, UR4, URZ, 0x1 ;  /* 0x0000000404057291 */ /* 0x000fc8000f8f083f */
[----:B------:R-:W-:-:S04]  /*0f90*/  ULOP3.LUT UR5, UR5, 0x7fffe, URZ, 0xc0, !UPT ;  /* 0x0007fffe05057892 */ /* 0x000fc8000f8ec03f */
[----:B------:R-:W-:-:S03]  /*0fa0*/  UIADD3 UR5, UR4, -UR5, URZ ;  /* 0x8000000504057290 */ /* 0x000fc6000fffe03f */
[----:B------:R-:W-:Y:S01]  /*0fb0*/  ULDC UR4, c[0x0][0x28c] ;  /* 0x0000a30000047ab9 */ /* 0x000fe20000000800 */
[----:B------:R-:W-:Y:S01]  /*0fc0*/  ULEA UR5, UR5, UR42, 0xd ;  /* 0x0000002a05057291 */ /* 0x000fe2000f8e683f */
[----:B------:R-:W-:-:S03]  /*0fd0*/  ISETP.LT.AND P0, PT, RZ, UR4, PT ;  /* 0x00000004ff007c0c */ /* 0x000fc6000bf01270 */
[----:B------:R-:W-:-:S04]  /*0fe0*/  UIADD3 UR5, UR5, 0x100, URZ ;  /* 0x0000010005057890 */ /* 0x000fc8000fffe03f */
[----:B------:R-:W-:-:S04]  /*0ff0*/  USHF.R.U32.HI UR5, URZ, 0x4, UR5 ;  /* 0x000000043f057899 */ /* 0x000fc80008011605 */
[----:B------:R-:W-:Y:S02]  /*1000*/  ULOP3.LUT UR41, UR5, 0x3fff, URZ, 0xc0, !UPT ;  /* 0x00003fff05297892 */ /* 0x000fe4000f8ec03f */
[----:B-1--45:R-:W-:Y:S10]  /*1010*/  @P0 BRA `(.L_x_13) ;  /* 0x0000000000400947 */ /* 0x032ff40003800000 */
[----:B------:R-:W-:Y:S01]  /*1020*/  MOV R0, 0x0 ;  /* 0x0000000000007802 */ /* 0x000fe20000000f00 */
[----:B------:R-:W-:Y:S01]  /*1030*/  ULDC.64 UR4, c[0x4][0x68] ;  /* 0x01001a0000047ab9 */ /* 0x000fe20000000a00 */
[----:B------:R-:W-:Y:S01]  /*1040*/  ULDC.64 UR6, c[0x4][0x8] ;  /* 0x0100020000067ab9 */ /* 0x000fe20000000a00 */
[----:B01----:R-:W-:Y:S01]  /*1050*/  IMAD.U32 R4, RZ, RZ, UR4 ;  /* 0x00000004ff047e24 */ /* 0x003fe2000f8e00ff */
[----:B------:R0:W1:Y:S01]  /*1060*/  LDC.64 R14, c[0x4][R0] ;  /* 0x01000000000e7b82 */ /* 0x0000620000000a00 */
[----:B------:R-:W-:Y:S01]  /*1070*/  IMAD.U32 R5, RZ, RZ, UR5 ;  /* 0x00000005ff057e24 */ /* 0x000fe2000f8e00ff */
[----:B------:R-:W-:Y:S01]  /*1080*/  ULDC.64 UR4, c[0x4][0x70] ;  /* 0x01001c0000047ab9 */ /* 0x000fe20000000a00 */
[----:B------:R-:W-:Y:S01]  /*1090*/  IMAD.U32 R10, RZ, RZ, UR6 ;  /* 0x00000006ff0a7e24 */ /* 0x000fe2000f8e00ff */
[----:B------:R-:W-:Y:S01]  /*10a0*/  MOV R6, UR4 ;  /* 0x0000000400067c02 */ /* 0x000fe20008000f00 */
[----:B------:R-:W-:Y:S02]  /*10b0*/  IMAD.U32 R7, RZ, RZ, UR5 ;  /* 0x00000005ff077e24 */ /* 0x000fe4000f8e00ff */
[----:B------:R-:W-:-:S02]  /*10c0*/  IMAD.U32 R11, RZ, RZ, UR7 ;  /* 0x00000007ff0b7e24 */ /* 0x000fc4000f8e00ff */
[----:B------:R-:W-:Y:S02]  /*10d0*/  IMAD.MOV.U32 R8, RZ, RZ, 0x1e1 ;  /* 0x000001e1ff087424 */ /* 0x000fe400078e00ff */
[----:B------:R-:W-:Y:S02]  /*10e0*/  IMAD.MOV.U32 R12, RZ, RZ, 0x1 ;  /* 0x00000001ff0c7424 */ /* 0x000fe400078e00ff */
[----:B0-----:R-:W-:-:S07]  /*10f0*/  IMAD.MOV.U32 R13, RZ, RZ, RZ ;  /* 0x000000ffff0d7224 */ /* 0x001fce00078e00ff */
[----:B------:R-:W-:-:S07]  /*1100*/  LEPC R20, `(.L_x_13) ;  /* 0x000000001014794e */ /* 0x000fce0000000000 */
[----:B-1---5:R-:W-:Y:S05]  /*1110*/  CALL.ABS.NOINC R14 ;  /* 0x000000000e007343 */ /* 0x022fea0003c00000 */
.L_x_13:
[----:B------:R-:W-:-:S13]  /*1120*/  ISETP.NE.AND P0, PT, R164, 0x3, PT ;  /* 0x00000003a400780c */ /* 0x000fda0003f05270 */
[----:B------:R-:W-:Y:S05]  /*1130*/  @!P0 BRA `(.L_x_14) ;  /* 0x0000000000048947 */ /* 0x000fea0003800000 */
[----:B------:R-:W-:Y:S01]  /*1140*/  BPT.TRAP 0x1 ;  /* 0x000000040000795c */ /* 0x000fe20000300000 */
.L_x_14:
[----:B------:R-:W-:Y:S01]  /*1150*/  IMAD.U32 R0, RZ, RZ, UR38 ;  /* 0x00000026ff007e24 */ /* 0x000fe2000f8e00ff */
[----:B------:R-:W-:-:S04]  /*1160*/  MOV R3, UR39 ;  /* 0x0000002700037c02 */ /* 0x000fc80008000f00 */
[----:B------:R-:W-:Y:S02]  /*1170*/  LEA R3, R3, UR42, 0x3 ;  /* 0x0000002a03037c11 */ /* 0x000fe4000f8e18ff */
[----:B------:R-:W-:-:S04]  /*1180*/  SHF.L.U32 R0, R0, 0x1f, RZ ;  /* 0x0000001f00007819 */ /* 0x000fc800000006ff */
[----:B------:R2:W3:Y:S01]  /*1190*/  SYNCS.PHASECHK.TRANS64.TRYWAIT P1, [R3+URZ], R0 ;  /* 0x00000000030075a7 */ /* 0x0004e2000802017f */
[----:B------:R-:W-:Y:S05]  /*11a0*/  @!P0 BRA `(.L_x_15) ;  /* 0x0000000000048947 */ /* 0x000fea0003800000 */
[----:B------:R-:W-:Y:S01]  /*11b0*/  BPT.TRAP 0x1 ;  /* 0x000000040000795c */ /* 0x000fe20000300000 */
.L_x_15:
[----:B---3--:R-:W-:Y:S05]  /*11c0*/  @P1 BRA `(.L_x_16) ;  /* 0x0000000000081947 */ /* 0x008fea0003800000 */
[----:B------:R-:W3:Y:S02]  /*11d0*/  SYNCS.PHASECHK.TRANS64.TRYWAIT P1, [R3+URZ], R0 ;  /* 0x00000000030075a7 */ /* 0x000ee4000802017f */
[----:B---3--:R-:W-:Y:S05]  /*11e0*/  @!P1 BRA `(.L_x_17) ;  /* 0x000000b400949947 */ /* 0x008fea0003800000 */
.L_x_16:
[----:B------:R-:W-:-:S04]  /*11f0*/  UISETP.LT.AND UP0, UPT, UR40, 0x1, UPT ;  /* 0x000000012800788c */ /* 0x000fc8000bf01270 */
[----:B------:R-:W-:-:S04]  /*1200*/  USEL UR4, UR40, 0x1, UP0 ;  /* 0x0000000128047887 */ /* 0x000fc80008000000 */
[----:B------:R-:W-:-:S06]  /*1210*/  UIADD3 UR4, UR40, -UR4, URZ ;  /* 0x8000000428047290 */ /* 0x000fcc000fffe03f */
[----:B--23--:R-:W-:Y:S01]  /*1220*/  IMAD.U32 R0, RZ, RZ, UR4 ;  /* 0x00000004ff007e24 */ /* 0x00cfe2000f8e00ff */
[----:B------:R-:W-:Y:S05]  /*1230*/  WARPSYNC.ALL ;  /* 0x0000000000007948 */ /* 0x000fea0003800000 */
[----:B------:R-:W-:Y:S01]  /*1240*/  ISETP.GE.AND P1, PT, R0, 0x1, PT ;  /* 0x000000010000780c */ /* 0x000fe20003f26270 */
[----:B------:R-:W-:Y:S01]  /*1250*/  UIADD3 UR4, UR42, 0x30100, URZ ;  /* 0x000301002a047890 */ /* 0x000fe2000fffe03f */
[----:B------:R-:W-:Y:S01]  /*1260*/  WARPGROUP.ARRIVE ;  /* 0x00000000000079c5 */ /* 0x000fe20000000000 */
[----:B------:R-:W-:Y:S01]  /*1270*/  UMOV UR9, 0x40000040 ;  /* 0x4000004000097882 */ /* 0x000fe20000000000 */
[----:B------:R-:W-:Y:S01]  /*1280*/  UMOV UR11, 0x40000040 ;  /* 0x40000040000b7882 */ /* 0x000fe20000000000 */
[----:B------:R-:W-:Y:S01]  /*1290*/  USHF.R.U32.HI UR4, URZ, 0x4, UR4 ;  /* 0x000000043f047899 */ /* 0x000fe20008011604 */
[----:B------:R-:W-:Y:S01]  /*12a0*/  UMOV UR15, UR11 ;  /* 0x0000000b000f7c82 */ /* 0x000fe20008000000 */
[----:B------:R-:W-:-:S02]  /*12b0*/  UMOV UR13, 0x40000040 ;  /* 0x40000040000d7882 */ /* 0x000fc40000000000 */
[----:B------:R-:W-:Y:S02]  /*12c0*/  ULOP3.LUT UR5, UR4, 0x3fff, URZ, 0xc0, !UPT ;  /* 0x00003fff04057892 */ /* 0x000fe4000f8ec03f */
[----:B------:R-:W-:Y:S02]  /*12d0*/  ULOP3.LUT UR4, UR41, 0x10000, URZ, 0xfc, !UPT ;  /* 0x0001000029047892 */ /* 0x000fe4000f8efc3f */
[----:B------:R-:W-:Y:S02]  /*12e0*/  ULOP3.LUT UR5, UR5, 0x10000, URZ, 0xfc, !UPT ;  /* 0x0001000005057892 */ /* 0x000fe4000f8efc3f */
[----:B------:R-:W-:Y:S02]  /*12f0*/  ULEA UR8, UR39, UR4, 0xc ;  /* 0x0000000427087291 */ /* 0x000fe4000f8e603f */
[----:B------:R-:W-:Y:S02]  /*1300*/  ULEA UR6, UR39, UR5, 0xb ;  /* 0x0000000527067291 */ /* 0x000fe4000f8e583f */
[----:B------:R-:W-:-:S05]  /*1310*/  UIADD3 UR12, UR8, 0x400, URZ ;  /* 0x00000400080c7890 */ /* 0x000fca000fffe03f */
[----:B------:R-:W-:Y:S02]  /*1320*/  UMOV UR10, UR6 ;  /* 0x00000006000a7c82 */ /* 0x000fe40008000000 */
[----:B------:R-:W-:Y:S01]  /*1330*/  HGMMA.64x128x16.F32 R88, gdesc[UR8], RZ, !UPT, gsb0 ;  /* 0x01e00000085879f0 */ /* 0x000fe2000c0008ff */
[----:B------:R-:W-:Y:S02]  /*1340*/  UMOV UR14, UR10 ;  /* 0x0000000a000e7c82 */ /* 0x000fe40008000000 */
[----:B------:R-:W-:Y:S02]  /*1350*/  WARPGROUP.DEPBAR.LE gsb0, 0x0 ;  /* 0x00008000000079c5 */ /* 0x000fe40000010000 */
[----:B------:R-:W-:-:S07]  /*1360*/  WARPGROUP.ARRIVE ;  /* 0x00000000000079c5 */ /* 0x000fce0000000000 */
[----:B------:R-:W-:Y:S01]  /*1370*/  HGMMA.64x128x16.F32 R24, gdesc[UR12], RZ, !UPT, gsb0 ;  /* 0x01e000000c1879f0 */ /* 0x000fe2000c0008ff */
[----:B------:R-:W-:Y:S02]  /*1380*/  UIADD3 UR12, UR8, 0x2, URZ ;  /* 0x00000002080c7890 */ /* 0x000fe4000fffe03f */
[----:B------:R-:W-:Y:S01]  /*1390*/  UIADD3 UR14, UR6, 0x2, URZ ;  /* 0x00000002060e7890 */ /* 0x000fe2000fffe03f */
[----:B------:R-:W-:Y:S01]  /*13a0*/  UMOV UR13, 0x40000040 ;  /* 0x40000040000d7882 */ /* 0x000fe20000000000 */
[----:B------:R-:W-:Y:S01]  /*13b0*/  UMOV UR15, 0x40000040 ;  /* 0x40000040000f7882 */ /* 0x000fe20000000000 */
[----:B------:R-:W-:Y:S02]  /*13c0*/  WARPGROUP.DEPBAR.LE gsb0, 0x0 ;  /* 0x00008000000079c5 */ /* 0x000fe40000010000 */
[----:B------:R-:W-:-:S06]  /*13d0*/  WARPGROUP.ARRIVE ;  /* 0x00000000000079c5 */ /* 0x000fcc0000000000 */
[----:B------:R-:W-:Y:S01]  /*13e0*/  HGMMA.64x128x16.F32 R88, gdesc[UR12], R88, gsb0 ;  /* 0x01e000000c5879f0 */ /* 0x000fe20008000858 */
[----:B------:R-:W-:Y:S01]  /*13f0*/  UIADD3 UR12, UR8, 0x402, URZ ;  /* 0x00000402080c7890 */ /* 0x000fe2000fffe03f */
[----:B------:R-:W-:Y:S01]  /*1400*/  UMOV UR13, 0x40000040 ;  /* 0x40000040000d7882 */ /* 0x000fe20000000000 */
[----:B------:R-:W-:Y:S02]  /*1410*/  WARPGROUP.DEPBAR.LE gsb0, 0x0 ;  /* 0x00008000000079c5 */ /* 0x000fe40000010000 */
[----:B------:R-:W-:-:S07]  /*1420*/  WARPGROUP.ARRIVE ;  /* 0x00000000000079c5 */ /* 0x000fce0000000000 */
[----:B------:R-:W-:Y:S01]  /*1430*/  HGMMA.64x128x16.F32 R24, gdesc[UR12], R24, gsb0 ;  /* 0x01e000000c1879f0 */ /* 0x000fe20008000818 */
        /* <DEDUP_REMOVED lines=71> */
[----:B------:R-:W-:Y:S03]  /*18b0*/  HGMMA.64x128x16.F32 R24, gdesc[UR12], R24, gsb0 ;  /* 0x01e000000c1879f0 */ /* 0x000fe60008000818 */
[----:B------:R-:W-:Y:S02]  /*18c0*/  WARPGROUP.DEPBAR.LE gsb0, 0x0 ;  /* 0x00008000000079c5 */ /* 0x000fe40000010000 */
[----:B------:R-:W-:Y:S05]  /*18d0*/  @!P1 BRA `(.L_x_18) ;  /* 0x00000008002c9947 */ /* 0x000fea0003800000 */
[----:B------:R-:W-:-:S04]  /*18e0*/  UIADD3 UR6, UR39, 0x1, URZ ;  /* 0x0000000127067890 */ /* 0x000fc8000fffe03f */
[----:B------:R-:W-:-:S04]  /*18f0*/  UISETP.NE.AND UP0, UPT, UR6, 0x3, UPT ;  /* 0x000000030600788c */ /* 0x000fc8000bf05270 */
[----:B------:R-:W-:Y:S02]  /*1900*/  USEL UR7, URZ, 0x1, UP0 ;  /* 0x000000013f077887 */ /* 0x000fe40008000000 */
[----:B------:R-:W-:Y:S02]  /*1910*/  USEL UR6, UR6, URZ, UP0 ;  /* 0x0000003f06067287 */ /* 0x000fe40008000000 */
[----:B------:R-:W-:-:S06]  /*1920*/  ULOP3.LUT UR7, UR38, UR7, URZ, 0x3c, !UPT ;  /* 0x0000000726077292 */ /* 0x000fcc000f8e3c3f */
[----:B01----:R-:W-:Y:S01]  /*1930*/  IMAD.U32 R5, RZ, RZ, UR7 ;  /* 0x00000007ff057e24 */ /* 0x003fe2000f8e00ff */
[----:B------:R-:W-:-:S06]  /*1940*/  UMOV UR7, UR39 ;  /* 0x0000002700077c82 */ /* 0x000fcc0008000000 */
.L_x_25:
[----:B01----:R-:W-:Y:S05]  /*1950*/  @!P0 BRA `(.L_x_19) ;  /* 0x0000000000048947 */ /* 0x003fea0003800000 */
[----:B------:R-:W-:Y:S01]  /*1960*/  BPT.TRAP 0x1 ;  /* 0x000000040000795c */ /* 0x000fe20000300000 */
.L_x_19:
[----:B------:R-:W0:Y:S01]  /*1970*/  S2UR UR9, SR_CgaCtaId ;  /* 0x00000000000979c3 */ /* 0x000e220000008800 */
[----:B------:R-:W-:Y:S01]  /*1980*/  UMOV UR8, 0x400 ;  /* 0x0000040000087882 */ /* 0x000fe20000000000 */
[----:B------:R-:W-:Y:S01]  /*1990*/  SHF.L.U32 R3, R5, 0x1f, RZ ;  /* 0x0000001f05037819 */ /* 0x000fe200000006ff */
[----:B0-----:R-:W-:-:S04]  /*19a0*/  ULEA UR8, UR9, UR8, 0x18 ;  /* 0x0000000809087291 */ /* 0x001fc8000f8ec03f */
[----:B------:R-:W-:-:S09]  /*19b0*/  ULEA UR9, UR6, UR8, 0x3 ;  /* 0x0000000806097291 */ /* 0x000fd2000f8e183f */
[----:B------:R0:W1:Y:S01]  /*19c0*/  SYNCS.PHASECHK.TRANS64.TRYWAIT P1, [UR9], R3 ;  /* 0x00000003ff0075a7 */ /* 0x0000620008020149 */
[----:B------:R-:W-:Y:S05]  /*19d0*/  @!P0 BRA `(.L_x_20) ;  /* 0x0000000000048947 */ /* 0x000fea0003800000 */
[----:B------:R-:W-:Y:S01]  /*19e0*/  BPT.TRAP 0x1 ;  /* 0x000000040000795c */ /* 0x000fe20000300000 */
.L_x_20:
[----:B-1----:R-:W-:Y:S05]  /*19f0*/  @P1 BRA `(.L_x_21) ;  /* 0x0000000000081947 */ /* 0x002fea0003800000 */
[----:B------:R-:W1:Y:S02]  /*1a00*/  SYNCS.PHASECHK.TRANS64.TRYWAIT P1, [UR9], R3 ;  /* 0x00000003ff0075a7 */ /* 0x000e640008020149 */
[----:B-1----:R-:W-:Y:S05]  /*1a10*/  @!P1 BRA `(.L_x_22) ;  /* 0x000000ac009c9947 */ /* 0x002fea0003800000 */
.L_x_21:
[----:B------:R-:W-:Y:S01]  /*1a20*/  ULEA UR12, UR6, UR4, 0xc ;  /* 0x00000004060c7291 */ /* 0x000fe2000f8e603f */
[----:B------:R-:W-:Y:S01]  /*1a30*/  WARPGROUP.ARRIVE ;  /* 0x00000000000079c5 */ /* 0x000fe20000000000 */
[----:B------:R-:W-:Y:S01]  /*1a40*/  ULEA UR10, UR6, UR5, 0xb ;  /* 0x00000005060a7291 */ /* 0x000fe2000f8e583f */
[----:B------:R-:W-:Y:S01]  /*1a50*/  UMOV UR13, 0x40000040 ;  /* 0x40000040000d7882 */ /* 0x000fe20000000000 */
[----:B------:R-:W-:Y:S01]  /*1a60*/  UMOV UR15, 0x40000040 ;  /* 0x40000040000f7882 */ /* 0x000fe20000000000 */
[----:B------:R-:W-:Y:S01]  /*1a70*/  UIADD3 UR16, UR12, 0x400, URZ ;  /* 0x000004000c107890 */ /* 0x000fe2000fffe03f */
[----:B------:R-:W-:-:S03]  /*1a80*/  UMOV UR19, UR15 ;  /* 0x0000000f00137c82 */ /* 0x000fc60008000000 */
[----:B------:R-:W-:Y:S01]  /*1a90*/  UMOV UR14, UR10 ;  /* 0x0000000a000e7c82 */ /* 0x000fe20008000000 */
[----:B------:R-:W-:Y:S01]  /*1aa0*/  UMOV UR17, 0x40000040 ;  /* 0x4000004000117882 */ /* 0x000fe20000000000 */
[----:B------:R-:W-:Y:S01]  /*1ab0*/  HGMMA.64x128x16.F32 R88, gdesc[UR12], R88, gsb0 ;  /* 0x01e000000c5879f0 */ /* 0x000fe20008000858 */
[----:B------:R-:W-:Y:S02]  /*1ac0*/  UMOV UR18, UR14 ;  /* 0x0000000e00127c82 */ /* 0x000fe40008000000 */
        /* <DEDUP_REMOVED lines=89> */
[----:B------:R-:W-:Y:S01]  /*2060*/  BPT.TRAP 0x1 ;  /* 0x000000040000795c */ /* 0x000fe20000300000 */
.L_x_23:
[----:B------:R-:W-:Y:S01]  /*2070*/  ULEA UR8, UR7, UR8, 0x3 ;  /* 0x0000000807087291 */ /* 0x000fe2000f8e183f */
[----:B------:R-:W-:-:S03]  /*2080*/  ISETP.GT.U32.AND P1, PT, R19, 0x1, PT ;  /* 0x000000011300780c */ /* 0x000fc60003f24070 */
[----:B------:R-:W-:-:S04]  /*2090*/  UIADD3 UR8, UR8, 0x18, URZ ;  /* 0x0000001808087890 */ /* 0x000fc8000fffe03f */
[----:B------:R-:W-:-:S09]  /*20a0*/  UPRMT UR8, URZ, 0x654, UR8 ;  /* 0x000006543f087896 */ /* 0x000fd20008000008 */
[----:B------:R-:W-:Y:S01]  /*20b0*/  SYNCS.ARRIVE.TRANS64.RED.A1T0 RZ, [UR8], RZ ;  /* 0x000000ffffff79a7 */ /* 0x000fe20008100408 */
[----:B------:R-:W-:Y:S05]  /*20c0*/  @P1 BRA `(.L_x_24) ;  /* 0x0000000000041947 */ /* 0x000fea0003800000 */
[----:B------:R-:W-:Y:S01]  /*20d0*/  BPT.TRAP 0x1 ;  /* 0x000000040000795c */ /* 0x000fe20000300000 */
.L_x_24:
[----:B------:R-:W-:Y:S01]  /*20e0*/  UIADD3 UR6, UR6, 0x1, URZ ;  /* 0x0000000106067890 */ /* 0x000fe2000fffe03f */
[C---:B------:R-:W-:Y:S01]  /*20f0*/  ISETP.GT.AND P1, PT, R0.reuse, 0x1, PT ;  /* 0x000000010000780c */ /* 0x040fe20003f24270 */
[----:B------:R-:W-:Y:S01]  /*2100*/  UIADD3 UR7, UR7, 0x1, URZ ;  /* 0x0000000107077890 */ /* 0x000fe2000fffe03f */
[----:B------:R-:W-:Y:S01]  /*2110*/  VIADD R0, R0, 0xffffffff ;  /* 0xffffffff00007836 */ /* 0x000fe20000000000 */
[----:B------:R-:W-:Y:S02]  /*2120*/  UISETP.NE.AND UP0, UPT, UR6, 0x3, UPT ;  /* 0x000000030600788c */ /* 0x000fe4000bf05270 */
[----:B------:R-:W-:Y:S02]  /*2130*/  UISETP.NE.AND UP1, UPT, UR7, 0x3, UPT ;  /* 0x000000030700788c */ /* 0x000fe4000bf25270 */
[----:B------:R-:W-:Y:S02]  /*2140*/  USEL UR8, URZ, 0x1, UP0 ;  /* 0x000000013f087887 */ /* 0x000fe40008000000 */
[----:B------:R-:W-:-:S02]  /*2150*/  USEL UR6, UR6, URZ, UP0 ;  /* 0x0000003f06067287 */ /* 0x000fc40008000000 */
[----:B------:R-:W-:Y:S02]  /*2160*/  USEL UR7, UR7, URZ, UP1 ;  /* 0x0000003f07077287 */ /* 0x000fe40008800000 */
[----:B------:R-:W-:Y:S01]  /*2170*/  LOP3.LUT R5, R5, UR8, RZ, 0x3c, !PT ;  /* 0x0000000805057c12 */ /* 0x000fe2000f8e3cff */
[----:B------:R-:W-:Y:S09]  /*2180*/  @P1 BRA `(.L_x_25) ;  /* 0xfffffff400f01947 */ /* 0x000ff2000383ffff */
.L_x_18:
[----:B------:R-:W2:Y:S02]  /*2190*/  LDC R0, c[0x0][0x28c] ;  /* 0x0000a300ff007b82 */ /* 0x000ea40000000800 */
[----:B--2---:R-:W-:-:S13]  /*21a0*/  ISETP.GE.AND P1, PT, R0, 0x1, PT ;  /* 0x000000010000780c */ /* 0x004fda0003f26270 */
[----:B------:R-:W-:Y:S05]  /*21b0*/  @!P1 BRA `(.L_x_26) ;  /* 0x0000000000489947 */ /* 0x000fea0003800000 */
[----:B------:R-:W-:Y:S05]  /*21c0*/  @!P0 BRA `(.L_x_27) ;  /* 0x0000000000048947 */ /* 0x000fea0003800000 */
[----:B------:R-:W-:Y:S01]  /*21d0*/  BPT.TRAP 0x1 ;  /* 0x000000040000795c */ /* 0x000fe20000300000 */
.L_x_27:
[----:B------:R-:W2:Y:S01]  /*21e0*/  S2UR UR7, SR_CgaCtaId ;  /* 0x00000000000779c3 */ /* 0x000ea20000008800 */
[----:B------:R-:W-:Y:S01]  /*21f0*/  UISETP.LT.AND UP0, UPT, UR40, 0x1, UPT ;  /* 0x000000012800788c */ /* 0x000fe2000bf01270 */
[----:B------:R-:W-:-:S03]  /*2200*/  ISETP.GT.U32.AND P0, PT, R19, 0x1, PT ;  /* 0x000000011300780c */ /* 0x000fc60003f04070 */
[----:B------:R-:W-:-:S04]  /*2210*/  USEL UR6, UR40, 0x1, UP0 ;  /* 0x0000000128067887 */ /* 0x000fc80008000000 */
[----:B------:R-:W-:-:S04]  /*2220*/  UIADD3 UR6, UR39, UR40, -UR6 ;  /* 0x0000002827067290 */ /* 0x000fc8000fffe806 */
[----:B------:R-:W-:-:S04]  /*2230*/  UIMAD.WIDE.U32 UR4, UR6, -0x55555555, URZ ;  /* 0xaaaaaaab060478a5 */ /* 0x000fc8000f8e003f */
[----:B------:R-:W-:-:S03]  /*2240*/  USHF.R.U32.HI UR4, URZ, 0x1, UR5 ;  /* 0x000000013f047899 */ /* 0x000fc60008011605 */
[----:B------:R-:W-:Y:S01]  /*2250*/  UMOV UR5, 0x400 ;  /* 0x0000040000057882 */ /* 0x000fe20000000000 */
[----:B------:R-:W-:Y:S02]  /*2260*/  UIMAD UR6, UR4, -0x3, UR6 ;  /* 0xfffffffd040678a4 */ /* 0x000fe4000f8e0206 */
[----:B--2---:R-:W-:-:S04]  /*2270*/  ULEA UR5, UR7, UR5, 0x18 ;  /* 0x0000000507057291 */ /* 0x004fc8000f8ec03f */
[----:B------:R-:W-:-:S04]  /*2280*/  ULEA UR6, UR6, UR5, 0x3 ;  /* 0x0000000506067291 */ /* 0x000fc8000f8e183f */
[----:B------:R-:W-:-:S04]  /*2290*/  UIADD3 UR6, UR6, 0x18, URZ ;  /* 0x0000001806067890 */ /* 0x000fc8000fffe03f */
[----:B------:R-:W-:-:S09]  /*22a0*/  UPRMT UR6, URZ, 0x654, UR6 ;  /* 0x000006543f067896 */ /* 0x000fd20008000006 */
[----:B------:R-:W-:Y:S01]  /*22b0*/  SYNCS.ARRIVE.TRANS64.RED.A1T0 RZ, [UR6], RZ ;  /* 0x000000ffffff79a7 */ /* 0x000fe20008100406 */
[----:B------:R-:W-:Y:S05]  /*22c0*/  @P0 BRA `(.L_x_26) ;  /* 0x0000000000040947 */ /* 0x000fea0003800000 */
[----:B------:R-:W-:Y:S01]  /*22d0*/  BPT.TRAP 0x1 ;  /* 0x000000040000795c */ /* 0x000fe20000300000 */
.L_x_26:
[----:B------:R-:W2:Y:S01]  /*22e0*/  LDC R6, c[0x0][0x288] ;  /* 0x0000a200ff067b82 */ /* 0x000ea20000000800 */
[----:B01----:R-:W-:Y:S01]  /*22f0*/  LOP3.LUT R4, R18, 0x60, RZ, 0xc0, !PT ;  /* 0x0000006012047812 */ /* 0x003fe200078ec0ff */
[----:B------:R-:W-:Y:S01]  /*2300*/  IMAD.SHL.U32 R13, R153, 0x80, RZ ;  /* 0x00000080990d7824 */ /* 0x000fe200078e00ff */
[----:B------:R-:W-:Y:S01]  /*2310*/  UIADD3 UR39, UR40, UR39, URZ ;  /* 0x0000002728277290 */ /* 0x000fe2000fffe03f */
[----:B------:R-:W-:Y:S01]  /*2320*/  SHF.R.U32.HI R3, RZ, 0x2, R18 ;  /* 0x00000002ff037819 */ /* 0x000fe20000011612 */
[----:B------:R-:W-:Y:S01]  /*2330*/  IMAD.SHL.U32 R15, R152, 0x100, RZ ;  /* 0x00000100980f7824 */ /* 0x000fe200078e00ff */
[----:B------:R-:W-:Y:S01]  /*2340*/  SHF.R.U32.HI R10, RZ, 0x1, R4 ;  /* 0x00000001ff0a7819 */ /* 0x000fe20000011604 */
[----:B------:R-:W-:Y:S01]  /*2350*/  UISETP.GT.U32.AND UP0, UPT, UR39, 0x2, UPT ;  /* 0x000000022700788c */ /* 0x000fe2000bf04070 */
[----:B------:R-:W-:Y:S01]  /*2360*/  LOP3.LUT R4, R18, 0x3, RZ, 0xc0, !PT ;  /* 0x0000000312047812 */ /* 0x000fe200078ec0ff */
[----:B------:R-:W-:Y:S01]  /*2370*/  ULDC UR7, c[0x0][0x284] ;  /* 0x0000a10000077ab9 */ /* 0x000fe20000000800 */
[----:B------:R-:W-:Y:S01]  /*2380*/  LOP3.LUT R0, R22, 0x1, RZ, 0xc0, !PT ;  /* 0x0000000116007812 */ /* 0x000fe200078ec0ff */
[----:B------:R-:W-:Y:S01]  /*2390*/  UISETP.LT.U32.AND UP0, UPT, UR40, 0x3, UP0 ;  /* 0x000000032800788c */ /* 0x000fe20008701070 */
[----:B------:R-:W-:Y:S01]  /*23a0*/  LOP3.LUT R3, R3, 0x7, RZ, 0xc0, !PT ;  /* 0x0000000703037812 */ /* 0x000fe200078ec0ff */
[----:B------:R-:W-:Y:S01]  /*23b0*/  UISETP.GE.U32.AND UP1, UPT, UR40, 0x3, UPT ;  /* 0x000000032800788c */ /* 0x000fe2000bf26070 */
[----:B------:R-:W-:Y:S01]  /*23c0*/  SHF.R.S32.HI R21, RZ, 0x1f, R23 ;  /* 0x0000001fff157819 */ /* 0x000fe20000011417 */
[----:B------:R-:W-:Y:S01]  /*23d0*/  IMAD.SHL.U32 R8, R0, 0x40, RZ ;  /* 0x0000004000087824 */ /* 0x000fe200078e00ff */
[----:B------:R-:W-:Y:S01]  /*23e0*/  IADD3 R5, RZ, -R10, -R3 ;  /* 0x8000000aff057210 */ /* 0x000fe20007ffe803 */
[----:B------:R-:W-:Y:S01]  /*23f0*/  ULDC.64 UR8, c[0x0][0x5d0] ;  /* 0x0001740000087ab9 */ /* 0x000fe20000000a00 */
[----:B------:R-:W-:-:S02]  /*2400*/  UIMAD.WIDE.U32 UR4, UR39, -0x55555555, URZ ;  /* 0xaaaaaaab270478a5 */ /* 0x000fc4000f8e003f */
[----:B------:R-:W-:Y:S01]  /*2410*/  USEL UR6, URZ, 0x1, !UP0 ;  /* 0x000000013f067887 */ /* 0x000fe2000c000000 */
[----:B------:R-:W-:Y:S01]  /*2420*/  LOP3.LUT R3, R8, 0x40, R3, 0xe2, !PT ;  /* 0x0000004008037812 */ /* 0x000fe200078ee203 */
[----:B------:R-:W-:Y:S01]  /*2430*/  IMAD.WIDE R8, R152, 0x100, RZ ;  /* 0x0000010098087825 */ /* 0x000fe200078e02ff */
[----:B------:R-:W-:Y:S01]  /*2440*/  USHF.R.U32.HI UR4, URZ, 0x1, UR5 ;  /* 0x000000013f047899 */ /* 0x000fe20008011605 */
[----:B--2---:R-:W-:Y:S01]  /*2450*/  ISETP.GE.AND P0, PT, R13, R6, PT ;  /* 0x000000060d00720c */ /* 0x004fe20003f06270 */
[----:B------:R-:W-:Y:S01]  /*2460*/  ULOP3.LUT UR38, UR38, UR6, URZ, 0x3c, !UPT ;  /* 0x0000000626267292 */ /* 0x000fe2000f8e3c3f */
[----:B------:R-:W-:Y:S01]  /*2470*/  IMAD R12, R4, -0x2, R6 ;  /* 0xfffffffe040c7824 */ /* 0x000fe200078e0206 */
[----:B------:R-:W-:Y:S01]  /*2480*/  SHF.L.U32 R6, R18, 0x1, RZ ;  /* 0x0000000112067819 */ /* 0x000fe200000006ff */
[----:B------:R-:W-:Y:S01]  /*2490*/  IMAD R4, R21, UR8, RZ ;  /* 0x0000000815047c24 */ /* 0x000fe2000f8e02ff */
[----:B------:R-:W-:Y:S01]  /*24a0*/  ISETP.GE.OR P0, PT, R15, UR7, P0 ;  /* 0x000000070f007c0c */ /* 0x000fe20008706670 */
[----:B------:R-:W-:Y:S01]  /*24b0*/  IMAD R0, R0, -0x40, R5 ;  /* 0xffffffc000007824 */ /* 0x000fe200078e0205 */
[----:B------:R-:W-:Y:S01]  /*24c0*/  LOP3.LUT R6, R13, 0x6, R6, 0xf8, !PT ;  /* 0x000000060d067812 */ /* 0x000fe200078ef806 */
[----:B------:R-:W-:Y:S01]  /*24d0*/  IMAD R11, R23, UR9, R4 ;  /* 0x00000009170b7c24 */ /* 0x000fe2000f8e0204 */
[----:B------:R-:W-:Y:S01]  /*24e0*/  LOP3.LUT R153, R8, R3, R10, 0xfe, !PT ;  /* 0x0000000308997212 */ /* 0x000fe200078efe0a */
[----:B------:R-:W-:Y:S01]  /*24f0*/  UIMAD UR39, UR4, -0x3, UR39 ;  /* 0xfffffffd042778a4 */ /* 0x000fe2000f8e0227 */
[----:B------:R-:W-:Y:S01]  /*2500*/  SHF.R.S32.HI R7, RZ, 0x1f, R6 ;  /* 0x0000001fff077819 */ /* 0x000fe20000011406 */
[----:B------:R-:W-:Y:S01]  /*2510*/  @UP1 ULOP3.LUT UR38, UR38, 0x1, UR4, 0x78, !UPT ;  /* 0x0000000126261892 */ /* 0x000fe2000f8e7804 */
[----:B------:R-:W-:Y:S01]  /*2520*/  IADD3 R3, -R15, UR7, R0 ;  /* 0x000000070f037c10 */ /* 0x000fe2000fffe100 */
[----:B------:R-:W-:-:S02]  /*2530*/  IMAD.IADD R0, R12, 0x1, -R13 ;  /* 0x000000010c007824 */ /* 0x000fc400078e0a0d */
[----:B------:R-:W-:-:S04]  /*2540*/  IMAD.WIDE.U32 R4, R23, UR8, R6 ;  /* 0x0000000817047c25 */ /* 0x000fc8000f8e0006 */
[----:B------:R-:W-:Y:S02]  /*2550*/  IMAD.IADD R11, R5, 0x1, R11 ;  /* 0x00000001050b7824 */ /* 0x000fe400078e020b */
[----:B------:R-:W-:Y:S02]  /*2560*/  IMAD.MOV.U32 R152, RZ, RZ, -0x1 ;  /* 0xffffffffff987424 */ /* 0x000fe400078e00ff */
[----:B------:R-:W-:Y:S01]  /*2570*/  IMAD.MOV.U32 R10, RZ, RZ, R4 ;  /* 0x000000ffff0a7224 */ /* 0x000fe200078e0004 */
[----:B------:R-:W-:Y:S06]  /*2580*/  @P0 BRA `(.L_x_28) ;  /* 0x00000084006c0947 */ /* 0x000fec0003800000 */
[----:B------:R-:W0:Y:S01]  /*2590*/  LDC.64 R4, c[0x0][0x5c8] ;  /* 0x00017200ff047b82 */ /* 0x000e220000000a00 */
[----:B-----5:R-:W-:Y:S01]  /*25a0*/  FSETP.NEU.AND P0, PT, R155, RZ, PT ;  /* 0x000000ff9b00720b */ /* 0x020fe20003f0d000 */
[----:B------:R-:W-:Y:S01]  /*25b0*/  BSSY B0, `(.L_x_28) ;  /* 0x0000858000007945 */ /* 0x000fe20003800000 */
[----:B------:R-:W-:-:S04]  /*25c0*/  ISETP.GT.AND P3, PT, R3, RZ, PT ;  /* 0x000000ff0300720c */ /* 0x000fc80003f64270 */
[----:B------:R-:W-:Y:S01]  /*25d0*/  ISETP.GT.AND P1, PT, R0, RZ, P3 ;  /* 0x000000ff0000720c */ /* 0x000fe20001f24270 */
[-C--:B0-----:R-:W-:Y:S02]  /*25e0*/  IMAD R12, R9, R4.reuse, RZ ;  /* 0x00000004090c7224 */ /* 0x081fe400078e02ff */
[----:B------:R-:W-:-:S04]  /*25f0*/  IMAD.WIDE.U32 R166, R153, R4, R10 ;  /* 0x0000000499a67225 */ /* 0x000fc800078e000a */
[----:B------:R-:W-:-:S04]  /*2600*/  IMAD R11, R153, R5, R12 ;  /* 0x00000005990b7224 */ /* 0x000fc800078e020c */
[----:B------:R-:W-:Y:S01]  /*2610*/  IMAD.IADD R169, R167, 0x1, R11 ;  /* 0x00000001a7a97824 */ /* 0x000fe200078e020b */
[----:B------:R-:W-:Y:S06]  /*2620*/  @!P0 BRA `(.L_x_29) ;  /* 0x00000060000c8947 */ /* 0x000fec0003800000 */
[----:B------:R-:W0:Y:S01]  /*2630*/  LDC.64 R12, c[0x0][0x5b8] ;  /* 0x00016e00ff0c7b82 */ /* 0x000e220000000a00 */
[----:B------:R-:W-:-:S07]  /*2640*/  ULDC.64 UR4, c[0x0][0x5c0] ;  /* 0x0001700000047ab9 */ /* 0x000fce0000000a00 */
[----:B------:R-:W1:Y:S08]  /*2650*/  LDC.64 R14, c[0x0][0x5b0] ;  /* 0x00016c00ff0e7b82 */ /* 0x000e700000000a00 */
[----:B------:R-:W2:Y:S01]  /*2660*/  LDC.64 R10, c[0x0][0x5a8] ;  /* 0x00016a00ff0a7b82 */ /* 0x000ea20000000a00 */
[----:B0-----:R-:W-:-:S04]  /*2670*/  IMAD R20, R21, R12, RZ ;  /* 0x0000000c15147224 */ /* 0x001fc800078e02ff */
[C---:B------:R-:W-:Y:S02]  /*2680*/  IMAD R13, R23.reuse, R13, R20 ;  /* 0x0000000d170d7224 */ /* 0x040fe400078e0214 */
[----:B------:R-:W-:-:S04]  /*2690*/  IMAD.WIDE.U32 R20, R23, R12, R6 ;  /* 0x0000000c17147225 */ /* 0x000fc800078e0006 */
[----:B-1----:R-:W-:Y:S01]  /*26a0*/  IMAD R156, R9, R14, RZ ;  /* 0x0000000e099c7224 */ /* 0x002fe200078e02ff */
[----:B------:R-:W-:-:S03]  /*26b0*/  IADD3 R157, R21, R13, RZ ;  /* 0x0000000d159d7210 */ /* 0x000fc60007ffe0ff */
[----:B------:R-:W-:Y:S02]  /*26c0*/  IMAD R167, R153, R15, R156 ;  /* 0x0000000f99a77224 */ /* 0x000fe400078e029c */
[----:B------:R-:W-:-:S04]  /*26d0*/  IMAD.MOV.U32 R156, RZ, RZ, R20 ;  /* 0x000000ffff9c7224 */ /* 0x000fc800078e0014 */
[----:B------:R-:W-:-:S04]  /*26e0*/  IMAD.WIDE.U32 R158, R153, R14, R156 ;  /* 0x0000000e999e7225 */ /* 0x000fc800078e009c */
[----:B------:R-:W-:Y:S01]  /*26f0*/  IMAD.IADD R159, R159, 0x1, R167 ;  /* 0x000000019f9f7824 */ /* 0x000fe200078e02a7 */
[----:B--2---:R-:W-:-:S04]  /*2700*/  LEA R160, P0, R158, R10, 0x1 ;  /* 0x0000000a9ea07211 */ /* 0x004fc800078008ff */
[----:B------:R-:W-:-:S05]  /*2710*/  LEA.HI.X R161, R158, R11, R159, 0x1, P0 ;  /* 0x0000000b9ea17211 */ /* 0x000fca00000f0c9f */
[----:B------:R-:W2:Y:S01]  /*2720*/  @P1 LDG.E.LTC128B.U16 R165, desc[UR36][R160.64] ;  /* 0x00000024a0a51981 */ /* 0x000ea2000c1e1520 */
[----:B------:R-:W-:Y:S01]  /*2730*/  IMAD.WIDE.U32 R162, R153, R14, R6 ;  /* 0x0000000e99a27225 */ /* 0x000fe200078e0006 */
[----:B------:R-:W-:Y:S01]  /*2740*/  ISETP.GT.AND P2, PT, R0, 0x1, P3 ;  /* 0x000000010000780c */ /* 0x000fe20001f44270 */
[----:B------:R-:W-:Y:S02]  /*2750*/  BSSY B1, `(.L_x_30) ;  /* 0x0000012000017945 */ /* 0x000fe40003800000 */
[----:B------:R-:W-:Y:S02]  /*2760*/  IMAD.IADD R163, R167, 0x1, R163 ;  /* 0x00000001a7a37824 */ /* 0x000fe400078e02a3 */
[----:B------:R-:W-:-:S04]  /*2770*/  IMAD.WIDE.U32 R162, R23, R12, R162 ;  /* 0x0000000c17a27225 */ /* 0x000fc800078e00a2 */
[----:B--2---:R-:W-:-:S05]  /*2780*/  HADD2.F32 R158, -RZ, R165.H0_H0 ;  /* 0x200000a5ff9e7230 */ /* 0x004fca0000004100 */
[----:B------:R-:W-:Y:S01]  /*2790*/  FMUL R159, R158, R155 ;  /* 0x0000009b9e9f7220 */ /* 0x000fe20000400000 */
[----:B------:R-:W-:-:S03]  /*27a0*/  LEA R158, P0, R166, UR4, 0x1 ;  /* 0x00000004a69e7c11 */ /* 0x000fc6000f8008ff */
[----:B------:R-:W-:Y:S01]  /*27b0*/  FFMA R159, R88, R154, R159 ;  /* 0x0000009a589f7223 */ /* 0x000fe2000000009f */
[----:B------:R-:W-:-:S04]  /*27c0*/  IMAD.IADD R88, R13, 0x1, R163 ;  /* 0x000000010d587824 */ /* 0x000fc800078e02a3 */
[----:B------:R-:W-:Y:S02]  /*27d0*/  F2FP.F16.F32.PACK_AB R161, RZ, R159 ;  /* 0x0000009fffa1723e */ /* 0x000fe400000000ff */
[----:B------:R-:W-:Y:S02]  /*27e0*/  LEA.HI.X R159, R166, UR5, R169, 0x1, P0 ;  /* 0x00000005a69f7c11 */ /* 0x000fe400080f0ca9 */
[----:B------:R-:W-:Y:S02]  /*27f0*/  PRMT R163, R161, 0x7610, R163 ;  /* 0x00007610a1a37816 */ /* 0x000fe400000000a3 */
[----:B------:R-:W-:-:S03]  /*2800*/  LEA R160, P0, R162, R10, 0x1 ;  /* 0x0000000aa2a07211 */ /* 0x000fc600078008ff */
[----:B------:R0:W-:Y:S01]  /*2810*/  @P1 STG.E.U16 desc[UR36][R158.64], R163 ;  /* 0x000000a39e001986 */ /* 0x0001e2000c101524 */
[----:B------:R-:W-:Y:S01]  /*2820*/  LEA.HI.X R161, R162, R11, R88, 0x1, P0 ;  /* 0x0000000ba2a17211 */ /* 0x000fe200000f0c58 */
[C---:B------:R-:W-:Y:S01]  /*2830*/  IMAD.SHL.U32 R162, R14.reuse, 0x8, RZ ;  /* 0x000000080ea27824 */ /* 0x040fe200078e00ff */
[----:B0-----:R-:W-:Y:S01]  /*2840*/  SHF.L.U64.HI R163, R14, 0x3, R15 ;  /* 0x000000030ea37819 */ /* 0x001fe2000001020f */
[----:B------:R-:W-:Y:S06]  /*2850*/  @!P2 BRA `(.L_x_31) ;  /* 0x000000000004a947 */ /* 0x000fec0003800000 */
[----:B------:R0:W5:Y:S02]  /*2860*/  LDG.E.LTC128B.U16 R165, desc[UR36][R160.64+0x2] ;  /* 0x00000224a0a57981 */ /* 0x000164000c1e1520 */
.L_x_31:
[----:B------:R-:W-:Y:S05]  /*2870*/  BSYNC B1 ;  /* 0x0000000000017941 */ /* 0x000fea0003800000 */
.L_x_30:
[----:B-----5:R-:W-:Y:S01]  /*2880*/  HADD2.F32 R88, -RZ, R165.H0_H0 ;  /* 0x200000a5ff587230 */ /* 0x020fe20000004100 */
[----:B------:R-:W-:Y:S01]  /*2890*/  ISETP.GT.AND P0, PT, R3, 0x8, PT ;  /* 0x000000080300780c */ /* 0x000fe20003f04270 */
[----:B------:R-:W-:Y:S01]  /*28a0*/  IMAD.WIDE.U32 R170, R153, R14, R162 ;  /* 0x0000000e99aa7225 */ /* 0x000fe200078e00a2 */
[----:B------:R-:W-:-:S03]  /*28b0*/  PRMT R172, R165, 0x7610, R172 ;  /* 0x00007610a5ac7816 */ /* 0x000fc600000000ac */
[----:B------:R-:W-:Y:S01]  /*28c0*/  FMUL R88, R88, R155 ;  /* 0x0000009b58587220 */ /* 0x000fe20000400000 */
[----:B------:R-:W-:Y:S01]  /*28d0*/  IMAD.IADD R169, R167, 0x1, R171 ;  /* 0x00000001a7a97824 */ /* 0x000fe200078e02ab */
[----:B------:R-:W-:Y:S02]  /*28e0*/  IADD3 R166, P4, R20, R170, RZ ;  /* 0x000000aa14a67210 */ /* 0x000fe40007f9e0ff */
[----:B------:R-:W-:Y:S01]  /*28f0*/  FFMA R89, R89, R154, R88 ;  /* 0x0000009a59597223 */ /* 0x000fe20000000058 */
[----:B------:R-:W-:Y:S02]  /*2900*/  ISETP.GT.AND P1, PT, R0, RZ, P0 ;  /* 0x000000ff0000720c */ /* 0x000fe40000724270 */
[----:B------:R-:W-:Y:S02]  /*2910*/  IADD3.X R167, R169, R157, RZ, P4, !PT ;  /* 0x0000009da9a77210 */ /* 0x000fe400027fe4ff */
[----:B------:R-:W-:Y:S02]  /*2920*/  F2FP.F16.F32.PACK_AB R168, RZ, R89 ;  /* 0x00000059ffa8723e */ /* 0x000fe400000000ff */
[----:B------:R-:W-:-:S02]  /*2930*/  LEA R88, P4, R166, R10, 0x1 ;  /* 0x0000000aa6587211 */ /* 0x000fc400078808ff */
[----:B------:R-:W-:Y:S02]  /*2940*/  PRMT R171, R168, 0x7610, R171 ;  /* 0x00007610a8ab7816 */ /* 0x000fe400000000ab */
[----:B------:R-:W-:-:S03]  /*2950*/  LEA.HI.X R89, R166, R11, R167, 0x1, P4 ;  /* 0x0000000ba6597211 */ /* 0x000fc600020f0ca7 */
[----:B------:R1:W-:Y:S04]  /*2960*/  @P2 STG.E.U16 desc[UR36][R158.64+0x2], R171 ;  /* 0x000002ab9e002986 */ /* 0x0003e8000c101524 */
[----:B------:R2:W3:Y:S01]  /*2970*/  @P1 LDG.E.LTC128B.U16 R172, desc[UR36][R88.64] ;  /* 0x0000002458ac1981 */ /* 0x0004e2000c1e1520 */
[----:B------:R-:W-:Y:S01]  /*2980*/  IMAD.SHL.U32 R165, R4, 0x10, RZ ;  /* 0x0000001004a57824 */ /* 0x000fe200078e00ff */
[----:B------:R-:W-:Y:S01]  /*2990*/  IADD3 R170, P2, R6, R170, RZ ;  /* 0x000000aa06aa7210 */ /* 0x000fe20007f5e0ff */
[----:B------:R-:W-:Y:S03]  /*29a0*/  BSSY B1, `(.L_x_32) ;  /* 0x0000011000017945 */ /* 0x000fe60003800000 */
[----:B------:R-:W-:Y:S01]  /*29b0*/  IADD3 R168, P4, R165, R158, RZ ;  /* 0x0000009ea5a87210 */ /* 0x000fe20007f9e0ff */
[----:B-1----:R-:W-:Y:S01]  /*29c0*/  IMAD.X R171, R7, 0x1, R169, P2 ;  /* 0x0000000107ab7824 */ /* 0x002fe200010e06a9 */
[----:B------:R-:W-:Y:S01]  /*29d0*/  ISETP.GT.AND P2, PT, R0, 0x1, P0 ;  /* 0x000000010000780c */ /* 0x000fe20000744270 */
[----:B------:R-:W-:-:S03]  /*29e0*/  IMAD.WIDE.U32 R170, R23, R12, R170 ;  /* 0x0000000c17aa7225 */ /* 0x000fc600078e00aa */
[----:B--2---:R-:W-:Y:S01]  /*29f0*/  LEA R88, P5, R170, R10, 0x1 ;  /* 0x0000000aaa587211 */ /* 0x004fe200078a08ff */
[----:B---3--:R-:W-:-:S05]  /*2a00*/  HADD2.F32 R166, -RZ, R172.H0_H0 ;  /* 0x200000acffa67230 */ /* 0x008fca0000004100 */
[----:B------:R-:W-:Y:S01]  /*2a10*/  FMUL R167, R166, R155 ;  /* 0x0000009ba6a77220 */ /* 0x000fe20000400000 */
[----:B------:R-:W-:-:S03]  /*2a20*/  IMAD.IADD R166, R13, 0x1, R171 ;  /* 0x000000010da67824 */ /* 0x000fc600078e02ab */
[----:B------:R-:W-:Y:S01]  /*2a30*/  FFMA R90, R90, R154, R167 ;  /* 0x0000009a5a5a7223 */ /* 0x000fe200000000a7 */
[----:B------:R-:W-:Y:S02]  /*2a40*/  SHF.L.U64.HI R167, R4, 0x4, R5 ;  /* 0x0000000404a77819 */ /* 0x000fe40000010205 */
[----:B------:R-:W-:Y:S02]  /*2a50*/  LEA.HI.X R89, R170, R11, R166, 0x1, P5 ;  /* 0x0000000baa597211 */ /* 0x000fe400028f0ca6 */
[----:B------:R-:W-:Y:S01]  /*2a60*/  F2FP.F16.F32.PACK_AB R90, RZ, R90 ;  /* 0x0000005aff5a723e */ /* 0x000fe200000000ff */
[----:B------:R-:W-:-:S05]  /*2a70*/  IMAD.X R169, R167, 0x1, R159, P4 ;  /* 0x00000001a7a97824 */ /* 0x000fca00020e069f */
[----:B------:R1:W-:Y:S01]  /*2a80*/  @P1 STG.E.U16 desc[UR36][R168.64], R90 ;  /* 0x0000005aa8001986 */ /* 0x0003e2000c101524 */
[----:B------:R-:W-:Y:S05]  /*2a90*/  @!P2 BRA `(.L_x_33) ;  /* 0x000000000004a947 */ /* 0x000fea0003800000 */
[----:B------:R2:W5:Y:S02]  /*2aa0*/  LDG.E.LTC128B.U16 R172, desc[UR36][R88.64+0x2] ;  /* 0x0000022458ac7981 */ /* 0x000564000c1e1520 */
.L_x_33:
[----:B------:R-:W-:Y:S05]  /*2ab0*/  BSYNC B1 ;  /* 0x0000000000017941 */ /* 0x000fea0003800000 */
.L_x_32:
[----:B-1---5:R-:W-:Y:S01]  /*2ac0*/  HADD2.F32 R90, -RZ, R172.H0_H0 ;  /* 0x200000acff5a7230 */ /* 0x022fe20000004100 */
[----:B------:R-:W-:Y:S01]  /*2ad0*/  ISETP.GT.AND P1, PT, R0, 0x8, P3 ;  /* 0x000000080000780c */ /* 0x000fe20001f24270 */
[----:B------:R-:W-:Y:S03]  /*2ae0*/  BSSY B1, `(.L_x_34) ;  /* 0x000000a000017945 */ /* 0x000fe60003800000 */
[----:B------:R-:W-:-:S04]  /*2af0*/  FMUL R90, R90, R155 ;  /* 0x0000009b5a5a7220 */ /* 0x000fc80000400000 */
[----:B------:R-:W-:Y:S01]  /*2b00*/  FFMA R90, R91, R154, R90 ;  /* 0x0000009a5b5a7223 */ /* 0x000fe2000000005a */
[----:B------:R-:W-:-:S04]  /*2b10*/  @P2 IMAD.MOV.U32 R91, RZ, RZ, R169 ;  /* 0x000000ffff5b2224 */ /* 0x000fc800078e00a9 */
[----:B------:R-:W-:-:S04]  /*2b20*/  F2FP.F16.F32.PACK_AB R90, RZ, R90 ;  /* 0x0000005aff5a723e */ /* 0x000fc800000000ff */
[----:B------:R-:W-:Y:S01]  /*2b30*/  PRMT R166, R90, 0x7610, R166 ;  /* 0x000076105aa67816 */ /* 0x000fe200000000a6 */
[----:B------:R-:W-:-:S05]  /*2b40*/  @P2 IMAD.MOV.U32 R90, RZ, RZ, R168 ;  /* 0x000000ffff5a2224 */ /* 0x000fca00078e00a8 */
[----:B------:R1:W-:Y:S01]  /*2b50*/  @P2 STG.E.U16 desc[UR36][R90.64+0x2], R166 ;  /* 0x000002a65a002986 */ /* 0x0003e2000c101524 */
[----:B------:R-:W-:Y:S05]  /*2b60*/  @!P1 BRA `(.L_x_35) ;  /* 0x0000000000049947 */ /* 0x000fea0003800000 */
[----:B------:R3:W5:Y:S02]  /*2b70*/  LDG.E.LTC128B.U16 R172, desc[UR36][R160.64+0x10] ;  /* 0x00001024a0ac7981 */ /* 0x000764000c1e1520 */
.L_x_35:
[----:B------:R-:W-:Y:S05]  /*2b80*/  BSYNC B1 ;  /* 0x0000000000017941 */ /* 0x000fea0003800000 */
.L_x_34:
[----:B-1---5:R-:W-:Y:S01]  /*2b90*/  HADD2.F32 R90, -RZ, R172.H0_H0 ;  /* 0x200000acff5a7230 */ /* 0x022fe20000004100 */
[----:B------:R-:W-:Y:S01]  /*2ba0*/  ISETP.GT.AND P2, PT, R0, 0x9, P3 ;  /* 0x000000090000780c */ /* 0x000fe20001f44270 */
[----:B------:R-:W-:Y:S03]  /*2bb0*/  BSSY B1, `(.L_x_36) ;  /* 0x000000a000017945 */ /* 0x000fe60003800000 */
[----:B------:R-:W-:Y:S01]  /*2bc0*/  FMUL R91, R90, R155 ;  /* 0x0000009b5a5b7220 */ /* 0x000fe20000400000 */
[----:B------:R-:W-:-:S03]  /*2bd0*/  @P1 MOV R90, R158 ;  /* 0x0000009e005a1202 */ /* 0x000fc60000000f00 */
[----:B------:R-:W-:-:S05]  /*2be0*/  FFMA R91, R92, R154, R91 ;  /* 0x0000009a5c5b7223 */ /* 0x000fca000000005b */
[----:B------:R-:W-:-:S04]  /*2bf0*/  F2FP.F16.F32.PACK_AB R91, RZ, R91 ;  /* 0x0000005bff5b723e */ /* 0x000fc800000000ff */
[----:B------:R-:W-:Y:S01]  /*2c00*/  PRMT R92, R91, 0x7610, R92 ;  /* 0x000076105b5c7816 */ /* 0x000fe2000000005c */
[----:B------:R-:W-:-:S05]  /*2c10*/  @P1 IMAD.MOV.U32 R91, RZ, RZ, R159 ;  /* 0x000000ffff5b1224 */ /* 0x000fca00078e009f */
[----:B------:R1:W-:Y:S01]  /*2c20*/  @P1 STG.E.U16 desc[UR36][R90.64+0x10], R92 ;  /* 0x0000105c5a001986 */ /* 0x0003e2000c101524 */
[----:B------:R-:W-:Y:S05]  /*2c30*/  @!P2 BRA `(.L_x_37) ;  /* 0x000000000004a947 */ /* 0x000fea0003800000 */
[----:B------:R4:W5:Y:S02]  /*2c40*/  LDG.E.LTC128B.U16 R172, desc[UR36][R160.64+0x12] ;  /* 0x00001224a0ac7981 */ /* 0x000964000c1e1520 */
.L_x_37:
[----:B------:R-:W-:Y:S05]  /*2c50*/  BSYNC B1 ;  /* 0x0000000000017941 */ /* 0x000fea0003800000 */
.L_x_36:
[----:B-1---5:R-:W-:Y:S01]  /*2c60*/  HADD2.F32 R90, -RZ, R172.H0_H0 ;  /* 0x200000acff5a7230 */ /* 0x022fe20000004100 */
[----:B------:R-:W-:Y:S01]  /*2c70*/  ISETP.GT.AND P1, PT, R0, 0x8, P0 ;  /* 0x000000080000780c */ /* 0x000fe20000724270 */
[----:B------:R-:W-:Y:S01]  /*2c80*/  @P2 IMAD.MOV.U32 R91, RZ, RZ, R159 ;  /* 0x000000ffff5b2224 */ /* 0x000fe200078e009f */
[----:B------:R-:W-:Y:S02]  /*2c90*/  BSSY B1, `(.L_x_38) ;  /* 0x0000009000017945 */ /* 0x000fe40003800000 */
[----:B------:R-:W-:-:S04]  /*2ca0*/  FMUL R90, R90, R155 ;  /* 0x0000009b5a5a7220 */ /* 0x000fc80000400000 */
[----:B------:R-:W-:-:S05]  /*2cb0*/  FFMA R90, R93, R154, R90 ;  /* 0x0000009a5d5a7223 */ /* 0x000fca000000005a */
[----:B------:R-:W-:-:S04]  /*2cc0*/  F2FP.F16.F32.PACK_AB R90, RZ, R90 ;  /* 0x0000005aff5a723e */ /* 0x000fc800000000ff */
[----:B------:R-:W-:Y:S01]  /*2cd0*/  PRMT R92, R90, 0x7610, R92 ;  /* 0x000076105a5c7816 */ /* 0x000fe2000000005c */
[----:B------:R-:W-:-:S05]  /*2ce0*/  @P2 IMAD.MOV.U32 R90, RZ, RZ, R158 ;  /* 0x000000ffff5a2224 */ /* 0x000fca00078e009e */
[----:B------:R1:W-:Y:S01]  /*2cf0*/  @P2 STG.E.U16 desc[UR36][R90.64+0x12], R92 ;  /* 0x0000125c5a002986 */ /* 0x0003e2000c101524 */
[----:B------:R-:W-:Y:S05]  /*2d00*/  @!P1 BRA `(.L_x_39) ;  /* 0x0000000000049947 */ /* 0x000fea0003800000 */
[----:B------:R0:W5:Y:S02]  /*2d10*/  LDG.E.LTC128B.U16 R172, desc[UR36][R88.64+0x10] ;  /* 0x0000102458ac7981 */ /* 0x000164000c1e1520 */
.L_x_39:
[----:B------:R-:W-:Y:S05]  /*2d20*/  BSYNC B1 ;  /* 0x0000000000017941 */ /* 0x000fea0003800000 */
.L_x_38:
[----:B-1---5:R-:W-:Y:S01]  /*2d30*/  HADD2.F32 R90, -RZ, R172.H0_H0 ;  /* 0x200000acff5a7230 */ /* 0x022fe20000004100 */
[----:B------:R-:W-:Y:S01]  /*2d40*/  ISETP.GT.AND P2, PT, R0, 0x9, P0 ;  /* 0x000000090000780c */ /* 0x000fe20000744270 */
[----:B------:R-:W-:Y:S03]  /*2d50*/  BSSY B1, `(.L_x_40) ;  /* 0x000000a000017945 */ /* 0x000fe60003800000 */
[----:B------:R-:W-:Y:S01]  /*2d60*/  FMUL R91, R90, R155 ;  /* 0x0000009b5a5b7220 */ /* 0x000fe20000400000 */
[----:B------:R-:W-:-:S03]  /*2d70*/  @P1 IMAD.MOV.U32 R90, RZ, RZ, R168 ;  /* 0x000000ffff5a1224 */ /* 0x000fc600078e00a8 */
[----:B------:R-:W-:-:S05]  /*2d80*/  FFMA R91, R94, R154, R91 ;  /* 0x0000009a5e5b7223 */ /* 0x000fca000000005b */
[----:B------:R-:W-:-:S04]  /*2d90*/  F2FP.F16.F32.PACK_AB R91, RZ, R91 ;  /* 0x0000005bff5b723e */ /* 0x000fc800000000ff */
[----:B------:R-:W-:Y:S01]  /*2da0*/  PRMT R92, R91, 0x7610, R92 ;  /* 0x000076105b5c7816 */ /* 0x000fe2000000005c */
[----:B------:R-:W-:-:S05]  /*2db0*/  @P1 IMAD.MOV.U32 R91, RZ, RZ, R169 ;  /* 0x000000ffff5b1224 */ /* 0x000fca00078e00a9 */
[----:B------:R1:W-:Y:S01]  /*2dc0*/  @P1 STG.E.U16 desc[UR36][R90.64+0x10], R92 ;  /* 0x0000105c5a001986 */ /* 0x0003e2000c101524 */
[----:B------:R-:W-:Y:S05]  /*2dd0*/  @!P2 BRA `(.L_x_41) ;  /* 0x000000000004a947 */ /* 0x000fea0003800000 */
[----:B------:R0:W5:Y:S02]  /*2de0*/  LDG.E.LTC128B.U16 R172, desc[UR36][R88.64+0x12] ;  /* 0x0000122458ac7981 */ /* 0x000164000c1e1520 */
.L_x_41:
[----:B------:R-:W-:Y:S05]  /*2df0*/  BSYNC B1 ;  /* 0x0000000000017941 */ /* 0x000fea0003800000 */
.L_x_40:
[----:B-1---5:R-:W-:Y:S01]  /*2e00*/  HADD2.F32 R90, -RZ, R172.H0_H0 ;  /* 0x200000acff5a7230 */ /* 0x022fe20000004100 */
[----:B------:R-:W-:Y:S01]  /*2e10*/  @P2 MOV R91, R169 ;  /* 0x000000a9005b2202 */ /* 0x000fe20000000f00 */
[----:B------:R-:W-:Y:S01]  /*2e20*/  BSSY B1, `(.L_x_42) ;  /* 0x000000a000017945 */ /* 0x000fe20003800000 */
[----:B------:R-:W-:Y:S02]  /*2e30*/  ISETP.GT.AND P1, PT, R0, 0x10, P3 ;  /* 0x000000100000780c */ /* 0x000fe40001f24270 */
        /* <DEDUP_REMOVED lines=8> */
.L_x_43:
[----:B------:R-:W-:Y:S05]  /*2ec0*/  BSYNC B1 ;  /* 0x0000000000017941 */ /* 0x000fea0003800000 */
.L_x_42:
        /* <DEDUP_REMOVED lines=12> */
.L_x_45:
[----:B------:R-:W-:Y:S05]  /*2f90*/  BSYNC B1 ;  /* 0x0000000000017941 */ /* 0x000fea0003800000 */
.L_x_44:
        /* <DEDUP_REMOVED lines=12> */
.L_x_47:
[----:B------:R-:W-:Y:S05]  /*3060*/  BSYNC B1 ;  /* 0x0000000000017941 */ /* 0x000fea0003800000 */
.L_x_46:
        /* <DEDUP_REMOVED lines=12> */
.L_x_49:
[----:B------:R-:W-:Y:S05]  /*3130*/  BSYNC B1 ;  /* 0x0000000000017941 */ /* 0x000fea0003800000 */
.L_x_48:
[----:B-1---5:R-:W-:Y:S01]  /*3140*/  HADD2.F32 R90, -RZ, R172.H0_H0 ;  /* 0x200000acff5a7230 */ /* 0x022fe20000004100 */
[----:B------:R-:W-:Y:S01]  /*3150*/  ISETP.GT.AND P1, PT, R0, 0x18, P3 ;  /* 0x000000180000780c */ /* 0x000fe20001f24270 */
[----:B------:R-:W-:Y:S01]  /*3160*/  @P2 IMAD.MOV.U32 R91, RZ, RZ, R169 ;  /* 0x000000ffff5b2224 */ /* 0x000fe200078e00a9 */
[----:B------:R-:W-:Y:S02]  /*3170*/  BSSY B1, `(.L_x_50) ;  /* 0x0000009000017945 */ /* 0x000fe40003800000 */
[----:B------:R-:W-:-:S04]  /*3180*/  FMUL R90, R90, R155 ;  /* 0x0000009b5a5a7220 */ /* 0x000fc80000400000 */
[----:B------:R-:W-:-:S05]  /*3190*/  FFMA R90, R99, R154, R90 ;  /* 0x0000009a635a7223 */ /* 0x000fca000000005a */
[----:B------:R-:W-:-:S04]  /*31a0*/  F2FP.F16.F32.PACK_AB R90, RZ, R90 ;  /* 0x0000005aff5a723e */ /* 0x000fc800000000ff */
[----:B------:R-:W-:Y:S02]  /*31b0*/  PRMT R92, R90, 0x7610, R92 ;  /* 0x000076105a5c7816 */ /* 0x000fe4000000005c */
[----:B------:R-:W-:-:S05]  /*31c0*/  @P2 MOV R90, R168 ;  /* 0x000000a8005a2202 */ /* 0x000fca0000000f00 */
[----:B------:R1:W-:Y:S01]  /*31d0*/  @P2 STG.E.U16 desc[UR36][R90.64+0x22], R92 ;  /* 0x0000225c5a002986 */ /* 0x0003e2000c101524 */
[----:B------:R-:W-:Y:S05]  /*31e0*/  @!P1 BRA `(.L_x_51) ;  /* 0x0000000000049947 */ /* 0x000fea0003800000 */
[----:B------:R0:W5:Y:S02]  /*31f0*/  LDG.E.LTC128B.U16 R172, desc[UR36][R160.64+0x30] ;  /* 0x00003024a0ac7981 */ /* 0x000164000c1e1520 */
.L_x_51:
[----:B------:R-:W-:Y:S05]  /*3200*/  BSYNC B1 ;  /* 0x0000000000017941 */ /* 0x000fea0003800000 */
.L_x_50:
        /* <DEDUP_REMOVED lines=12> */
.L_x_53:
[----:B------:R-:W-:Y:S05]  /*32d0*/  BSYNC B1 ;  /* 0x0000000000017941 */ /* 0x000fea0003800000 */
.L_x_52:
        /* <DEDUP_REMOVED lines=12> */
.L_x_55:
[----:B------:R-:W-:Y:S05]  /*33a0*/  BSYNC B1 ;  /* 0x0000000000017941 */ /* 0x000fea0003800000 */
.L_x_54:
[----:B-1---5:R-:W-:Y:S01]  /*33b0*/  HADD2.F32 R90, -RZ, R172.H0_H0 ;  /* 0x200000acff5a7230 */ /* 0x022fe20000004100 */
[----:B------:R-:W-:Y:S01]  /*33c0*/  ISETP.GT.AND P2, PT, R0, 0x19, P0 ;  /* 0x000000190000780c */ /* 0x000fe20000744270 */
[----:B------:R-:W-:Y:S03]  /*33d0*/  BSSY B1, `(.L_x_56) ;  /* 0x000000a000017945 */ /* 0x000fe60003800000 */
[----:B------:R-:W-:Y:S01]  /*33e0*/  FMUL R91, R90, R155 ;  /* 0x0000009b5a5b7220 */ /* 0x000fe20000400000 */
[----:B------:R-:W-:-:S03]  /*33f0*/  @P1 IMAD.MOV.U32 R90, RZ, RZ, R168 ;  /* 0x000000ffff5a1224 */ /* 0x000fc600078e00a8 */
[----:B------:R-:W-:-:S05]  /*3400*/  FFMA R91, R102, R154, R91 ;  /* 0x0000009a665b7223 */ /* 0x000fca000000005b */
[----:B------:R-:W-:-:S04]  /*3410*/  F2FP.F16.F32.PACK_AB R91, RZ, R91 ;  /* 0x0000005bff5b723e */ /* 0x000fc800000000ff */
[----:B------:R-:W-:Y:S02]  /*3420*/  PRMT R92, R91, 0x7610, R92 ;  /* 0x000076105b5c7816 */ /* 0x000fe4000000005c */
[----:B------:R-:W-:-:S05]  /*3430*/  @P1 MOV R91, R169 ;  /* 0x000000a9005b1202 */ /* 0x000fca0000000f00 */
[----:B------:R1:W-:Y:S01]  /*3440*/  @P1 STG.E.U16 desc[UR36][R90.64+0x30], R92 ;  /* 0x0000305c5a001986 */ /* 0x0003e2000c101524 */
[----:B------:R-:W-:Y:S05]  /*3450*/  @!P2 BRA `(.L_x_57) ;  /* 0x000000000004a947 */ /* 0x000fea0003800000 */
[----:B------:R0:W5:Y:S02]  /*3460*/  LDG.E.LTC128B.U16 R172, desc[UR36][R88.64+0x32] ;  /* 0x0000322458ac7981 */ /* 0x000164000c1e1520 */
.L_x_57:
[----:B------:R-:W-:Y:S05]  /*3470*/  BSYNC B1 ;  /* 0x0000000000017941 */ /* 0x000fea0003800000 */
.L_x_56:
        /* <DEDUP_REMOVED lines=12> */
.L_x_59:
[----:B------:R-:W-:Y:S05]  /*3540*/  BSYNC B1 ;  /* 0x0000000000017941 */ /* 0x000fea0003800000 */
.L_x_58:
        /* <DEDUP_REMOVED lines=12> */
.L_x_61:
[----:B------:R-:W-:Y:S05]  /*3610*/  BSYNC B1 ;  /* 0x0000000000017941 */ /* 0x000fea0003800000 */
.L_x_60:
        /* <DEDUP_REMOVED lines=12> */
.L_x_63:
[----:B------:R-:W-:Y:S05]  /*36e0*/  BSYNC B1 ;  /* 0x0000000000017941 */ /* 0x000fea0003800000 */
.L_x_62:
        /* <DEDUP_REMOVED lines=12> */
.L_x_65:
[----:B------:R-:W-:Y:S05]  /*37b0*/  BSYNC B1 ;  /* 0x0000000000017941 */ /* 0x000fea0003800000 */
.L_x_64:
        /* <DEDUP_REMOVED lines=12> */
.L_x_67:
[----:B------:R-:W-:Y:S05]  /*3880*/  BSYNC B1 ;  /* 0x0000000000017941 */ /* 0x000fea0003800000 */
.L_x_66:
        /* <DEDUP_REMOVED lines=12> */
.L_x_69:
[----:B------:R-:W-:Y:S05]  /*3950*/  BSYNC B1 ;  /* 0x0000000000017941 */ /* 0x000fea0003800000 */
.L_x_68:
        /* <DEDUP_REMOVED lines=12> */
.L_x_71:
[----:B------:R-:W-:Y:S05]  /*3a20*/  BSYNC B1 ;  /* 0x0000000000017941 */ /* 0x000fea0003800000 */
.L_x_70:
        /* <DEDUP_REMOVED lines=12> */
.L_x_73:
[----:B------:R-:W-:Y:S05]  /*3af0*/  BSYNC B1 ;  /* 0x0000000000017941 */ /* 0x000fea0003800000 */
.L_x_72:
        /* <DEDUP_REMOVED lines=12> */
.L_x_75:
[----:B------:R-:W-:Y:S05]  /*3bc0*/  BSYNC B1 ;  /* 0x0000000000017941 */ /* 0x000fea0003800000 */
.L_x_74:
        /* <DEDUP_REMOVED lines=12> */
.L_x_77:
[----:B------:R-:W-:Y:S05]  /*3c90*/  BSYNC B1 ;  /* 0x0000000000017941 */ /* 0x000fea0003800000 */
.L_x_76:
        /* <DEDUP_REMOVED lines=12> */
.L_x_79:
[----:B------:R-:W-:Y:S05]  /*3d60*/  BSYNC B1 ;  /* 0x0000000000017941 */ /* 0x000fea0003800000 */
.L_x_78:
        /* <DEDUP_REMOVED lines=12> */
.L_x_81:
[----:B------:R-:W-:Y:S05]  /*3e30*/  BSYNC B1 ;  /* 0x0000000000017941 */ /* 0x000fea0003800000 */
.L_x_80:
        /* <DEDUP_REMOVED lines=12> */
.L_x_83:
[----:B------:R-:W-:Y:S05]  /*3f00*/  BSYNC B1 ;  /* 0x0000000000017941 */ /* 0x000fea0003800000 */
.L_x_82:
        /* <DEDUP_REMOVED lines=12> */
.L_x_85:
[----:B------:R-:W-:Y:S05]  /*3fd0*/  BSYNC B1 ;  /* 0x0000000000017941 */ /* 0x000fea0003800000 */
.L_x_84:
        /* <DEDUP_REMOVED lines=12> */
.L_x_87:
[----:B------:R-:W-:Y:S05]  /*40a0*/  BSYNC B1 ;  /* 0x0000000000017941 */ /* 0x000fea0003800000 */
.L_x_86:
        /* <DEDUP_REMOVED lines=12> */
.L_x_89:
[----:B------:R-:W-:Y:S05]  /*4170*/  BSYNC B1 ;  /* 0x0000000000017941 */ /* 0x000fea0003800000 */
.L_x_88:
        /* <DEDUP_REMOVED lines=12> */
.L_x_91:
[----:B------:R-:W-:Y:S05]  /*4240*/  BSYNC B1 ;  /* 0x0000000000017941 */ /* 0x000fea0003800000 */
.L_x_90:
        /* <DEDUP_REMOVED lines=12> */
.L_x_93:
[----:B------:R-:W-:Y:S05]  /*4310*/  BSYNC B1 ;  /* 0x0000000000017941 */ /* 0x000fea0003800000 */
.L_x_92:
        /* <DEDUP_REMOVED lines=12> */
.L_x_95:
[----:B------:R-:W-:Y:S05]  /*43e0*/  BSYNC B1 ;  /* 0x0000000000017941 */ /* 0x000fea0003800000 */
.L_x_94:
        /* <DEDUP_REMOVED lines=12> */
.L_x_97:
[----:B------:R-:W-:Y:S05]  /*44b0*/  BSYNC B1 ;  /* 0x0000000000017941 */ /* 0x000fea0003800000 */
.L_x_96:
        /* <DEDUP_REMOVED lines=12> */
.L_x_99:
[----:B------:R-:W-:Y:S05]  /*4580*/  BSYNC B1 ;  /* 0x0000000000017941 */ /* 0x000fea0003800000 */
.L_x_98:
        /* <DEDUP_REMOVED lines=12> */
.L_x_101:
[----:B------:R-:W-:Y:S05]  /*4650*/  BSYNC B1 ;  /* 0x0000000000017941 */ /* 0x000fea0003800000 */
.L_x_100:
        /* <DEDUP_REMOVED lines=12> */
.L_x_103:
[----:B------:R-:W-:Y:S05]  /*4720*/  BSYNC B1 ;  /* 0x0000000000017941 */ /* 0x000fea0003800000 */
.L_x_102:
        /* <DEDUP_REMOVED lines=12> */
.L_x_105:
[----:B------:R-:W-:Y:S05]  /*47f0*/  BSYNC B1 ;  /* 0x0000000000017941 */ /* 0x000fea0003800000 */
.L_x_104:
        /* <DEDUP_REMOVED lines=12> */
.L_x_107:
[----:B------:R-:W-:Y:S05]  /*48c0*/  BSYNC B1 ;  /* 0x0000000000017941 */ /* 0x000fea0003800000 */
.L_x_106:
        /* <DEDUP_REMOVED lines=12> */
.L_x_109:
[----:B------:R-:W-:Y:S05]  /*4990*/  BSYNC B1 ;  /* 0x0000000000017941 */ /* 0x000fea0003800000 */
.L_x_108:
        /* <DEDUP_REMOVED lines=12> */
.L_x_111:
[----:B------:R-:W-:Y:S05]  /*4a60*/  BSYNC B1 ;  /* 0x0000000000017941 */ /* 0x000fea0003800000 */
.L_x_110:
        /* <DEDUP_REMOVED lines=12> */
.L_x_113:
[----:B------:R-:W-:Y:S05]  /*4b30*/  BSYNC B1 ;  /* 0x0000000000017941 */ /* 0x000fea0003800000 */
.L_x_112:
        /* <DEDUP_REMOVED lines=12> */
.L_x_115:
[----:B------:R-:W-:Y:S05]  /*4c00*/  BSYNC B1 ;  /* 0x0000000000017941 */ /* 0x000fea0003800000 */
.L_x_114:
        /* <DEDUP_REMOVED lines=12> */
.L_x_117:
[----:B------:R-:W-:Y:S05]  /*4cd0*/  BSYNC B1 ;  /* 0x0000000000017941 */ /* 0x000fea0003800000 */
.L_x_116:
        /* <DEDUP_REMOVED lines=12> */
.L_x_119:
[----:B------:R-:W-:Y:S05]  /*4da0*/  BSYNC B1 ;  /* 0x0000000000017941 */ /* 0x000fea0003800000 */
.L_x_118:
        /* <DEDUP_REMOVED lines=12> */
.L_x_121:
[----:B------:R-:W-:Y:S05]  /*4e70*/  BSYNC B1 ;  /* 0x0000000000017941 */ /* 0x000fea0003800000 */
.L_x_120:
        /* <DEDUP_REMOVED lines=12> */
.L_x_123:
[----:B------:R-:W-:Y:S05]  /*4f40*/  BSYNC B1 ;  /* 0x0000000000017941 */ /* 0x000fea0003800000 */
.L_x_122:
        /* <DEDUP_REMOVED lines=12> */
.L_x_125:
[----:B------:R-:W-:Y:S05]  /*5010*/  BSYNC B1 ;  /* 0x0000000000017941 */ /* 0x000fea0003800000 */
.L_x_124:
        /* <DEDUP_REMOVED lines=12> */
.L_x_127:
[----:B------:R-:W-:Y:S05]  /*50e0*/  BSYNC B1 ;  /* 0x0000000000017941 */ /* 0x000fea0003800000 */
.L_x_126:
        /* <DEDUP_REMOVED lines=12> */
.L_x_129:
[----:B------:R-:W-:Y:S05]  /*51b0*/  BSYNC B1 ;  /* 0x0000000000017941 */ /* 0x000fea0003800000 */
.L_x_128:
        /* <DEDUP_REMOVED lines=12> */
.L_x_131:
[----:B------:R-:W-:Y:S05]  /*5280*/  BSYNC B1 ;  /* 0x0000000000017941 */ /* 0x000fea0003800000 */
.L_x_130:
        /* <DEDUP_REMOVED lines=12> */
.L_x_133:
[----:B------:R-:W-:Y:S05]  /*5350*/  BSYNC B1 ;  /* 0x0000000000017941 */ /* 0x000fea0003800000 */
.L_x_132:
        /* <DEDUP_REMOVED lines=12> */
.L_x_135:
[----:B------:R-:W-:Y:S05]  /*5420*/  BSYNC B1 ;  /* 0x0000000000017941 */ /* 0x000fea0003800000 */
.L_x_134:
        /* <DEDUP_REMOVED lines=12> */
.L_x_137:
[----:B------:R-:W-:Y:S05]  /*54f0*/  BSYNC B1 ;  /* 0x0000000000017941 */ /* 0x000fea0003800000 */
.L_x_136:
        /* <DEDUP_REMOVED lines=12> */
.L_x_139:
[----:B------:R-:W-:Y:S05]  /*55c0*/  BSYNC B1 ;  /* 0x0000000000017941 */ /* 0x000fea0003800000 */
.L_x_138:
        /* <DEDUP_REMOVED lines=12> */
.L_x_141:
[----:B------:R-:W-:Y:S05]  /*5690*/  BSYNC B1 ;  /* 0x0000000000017941 */ /* 0x000fea0003800000 */
.L_x_140:
        /* <DEDUP_REMOVED lines=12> */
.L_x_143:
[----:B------:R-:W-:Y:S05]  /*5760*/  BSYNC B1 ;  /* 0x0000000000017941 */ /* 0x000fea0003800000 */
.L_x_142:
        /* <DEDUP_REMOVED lines=12> */
.L_x_145:
[----:B------:R-:W-:Y:S05]  /*5830*/  BSYNC B1 ;  /* 0x0000000000017941 */ /* 0x000fea0003800000 */
.L_x_144:
        /* <DEDUP_REMOVED lines=12> */
.L_x_147:
[----:B------:R-:W-:Y:S05]  /*5900*/  BSYNC B1 ;  /* 0x0000000000017941 */ /* 0x000fea0003800000 */
.L_x_146:
        /* <DEDUP_REMOVED lines=12> */
.L_x_149:
[----:B------:R-:W-:Y:S05]  /*59d0*/  BSYNC B1 ;  /* 0x0000000000017941 */ /* 0x000fea0003800000 */
.L_x_148:
        /* <DEDUP_REMOVED lines=12> */
.L_x_151:
[----:B------:R-:W-:Y:S05]  /*5aa0*/  BSYNC B1 ;  /* 0x0000000000017941 */ /* 0x000fea0003800000 */
.L_x_150:
[----:B-----5:R-:W-:Y:S01]  /*5ab0*/  HADD2.F32 R8, -RZ, R172.H0_H0 ;  /* 0x200000acff087230 */ /* 0x020fe20000004100 */
[----:B------:R-:W-:Y:S01]  /*5ac0*/  ISETP.GT.AND P1, PT, R0, 0x79, P0 ;  /* 0x000000790000780c */ /* 0x000fe20000724270 */
[----:B------:R-:W-:Y:S01]  /*5ad0*/  BSSY B1, `(.L_x_152) ;  /* 0x000000c000017945 */ /* 0x000fe20003800000 */
[----:B------:R-:W-:Y:S02]  /*5ae0*/  IADD3 R153, P0, R153, 0x80, RZ ;  /* 0x0000008099997810 */ /* 0x000fe40007f1e0ff */
[----:B-1----:R-:W-:Y:S01]  /*5af0*/  FMUL R91, R8, R155 ;  /* 0x0000009b085b7220 */ /* 0x002fe20000400000 */
[----:B------:R-:W-:-:S03]  /*5b00*/  @P2 IMAD.MOV.U32 R8, RZ, RZ, R168 ;  /* 0x000000ffff082224 */ /* 0x000fc600078e00a8 */
[----:B------:R-:W-:-:S05]  /*5b10*/  FFMA R91, R150, R154, R91 ;  /* 0x0000009a965b7223 */ /* 0x000fca000000005b */
[----:B------:R-:W-:-:S04]  /*5b20*/  F2FP.F16.F32.PACK_AB R91, RZ, R91 ;  /* 0x0000005bff5b723e */ /* 0x000fc800000000ff */
[----:B------:R-:W-:Y:S01]  /*5b30*/  PRMT R90, R91, 0x7610, R90 ;  /* 0x000076105b5a7816 */ /* 0x000fe2000000005a */
[----:B------:R-:W-:Y:S02]  /*5b40*/  IMAD.X R91, RZ, RZ, R9, P0 ;  /* 0x000000ffff5b7224 */ /* 0x000fe400000e0609 */
[----:B------:R-:W-:-:S05]  /*5b50*/  @P2 IMAD.MOV.U32 R9, RZ, RZ, R169 ;  /* 0x000000ffff092224 */ /* 0x000fca00078e00a9 */
[----:B------:R1:W-:Y:S01]  /*5b60*/  @P2 STG.E.U16 desc[UR36][R8.64+0xf0], R90 ;  /* 0x0000f05a08002986 */ /* 0x0003e2000c101524 */
[----:B------:R-:W-:Y:S05]  /*5b70*/  @!P1 BRA `(.L_x_153) ;  /* 0x0000000000049947 */ /* 0x000fea0003800000 */
[----:B------:R0:W5:Y:S02]  /*5b80*/  LDG.E.LTC128B.U16 R172, desc[UR36][R88.64+0xf2] ;  /* 0x0000f22458ac7981 */ /* 0x000164000c1e1520 */
.L_x_153:
[----:B------:R-:W-:Y:S05]  /*5b90*/  BSYNC B1 ;  /* 0x0000000000017941 */ /* 0x000fea0003800000 */
.L_x_152:
[----:B-1---5:R-:W-:Y:S01]  /*5ba0*/  HADD2.F32 R8, -RZ, R172.H0_H0 ;  /* 0x200000acff087230 */ /* 0x022fe20000004100 */
[----:B------:R-:W-:Y:S01]  /*5bb0*/  ISETP.GT.AND P0, PT, R3, 0x80, PT ;  /* 0x000000800300780c */ /* 0x000fe20003f04270 */
[----:B------:R-:W-:-:S03]  /*5bc0*/  IMAD R90, R91, R14, RZ ;  /* 0x0000000e5b5a7224 */ /* 0x000fc600078e02ff */
[----:B0-2---:R-:W-:Y:S01]  /*5bd0*/  FMUL R88, R8, R155 ;  /* 0x0000009b08587220 */ /* 0x005fe20000400000 */
[C---:B------:R-:W-:Y:S01]  /*5be0*/  IMAD R97, R153.reuse, R15, R90 ;  /* 0x0000000f99617224 */ /* 0x040fe200078e025a */
[----:B------:R-:W-:Y:S01]  /*5bf0*/  ISETP.GT.AND P3, PT, R0, RZ, P0 ;  /* 0x000000ff0000720c */ /* 0x000fe20000764270 */
[----:B------:R-:W-:-:S04]  /*5c00*/  IMAD.WIDE.U32 R8, R153, R14, R156 ;  /* 0x0000000e99087225 */ /* 0x000fc800078e009c */
[----:B------:R-:W-:Y:S01]  /*5c10*/  FFMA R151, R151, R154, R88 ;  /* 0x0000009a97977223 */ /* 0x000fe20000000058 */
[----:B------:R-:W-:Y:S02]  /*5c20*/  IADD3 R9, R9, R97, RZ ;  /* 0x0000006109097210 */ /* 0x000fe40007ffe0ff */
[C---:B------:R-:W-:Y:S02]  /*5c30*/  LEA R88, P2, R8.reuse, R10, 0x1 ;  /* 0x0000000a08587211 */ /* 0x040fe400078408ff */
[----:B------:R-:W-:Y:S02]  /*5c40*/  F2FP.F16.F32.PACK_AB R151, RZ, R151 ;  /* 0x00000097ff97723e */ /* 0x000fe400000000ff */
[----:B------:R-:W-:-:S03]  /*5c50*/  LEA.HI.X R89, R8, R11, R9, 0x1, P2 ;  /* 0x0000000b08597211 */ /* 0x000fc600010f0c09 */
[----:B------:R0:W-:Y:S04]  /*5c60*/  @P1 STG.E.U16 desc[UR36][R168.64+0xf2], R151 ;  /* 0x0000f297a8001986 */ /* 0x0001e8000c101524 */
[----:B------:R-:W2:Y:S01]  /*5c70*/  @P3 LDG.E.LTC128B.U16 R172, desc[UR36][R88.64] ;  /* 0x0000002458ac3981 */ /* 0x000ea2000c1e1520 */
[----:B------:R-:W-:Y:S01]  /*5c80*/  IMAD.WIDE.U32 R8, R153, R14, R6 ;  /* 0x0000000e99087225 */ /* 0x000fe200078e0006 */
[----:B------:R-:W-:Y:S01]  /*5c90*/  SHF.L.U64.HI R95, R4, 0x8, R5 ;  /* 0x00000008045f7819 */ /* 0x000fe20000010205 */
[----:B------:R-:W-:Y:S01]  /*5ca0*/  BSSY B1, `(.L_x_154) ;  /* 0x0000011000017945 */ /* 0x000fe20003800000 */
[----:B------:R-:W-:Y:S01]  /*5cb0*/  ISETP.GT.AND P2, PT, R0, 0x1, P0 ;  /* 0x000000010000780c */ /* 0x000fe20000744270 */
[----:B------:R-:W-:Y:S02]  /*5cc0*/  IMAD.IADD R9, R97, 0x1, R9 ;  /* 0x0000000161097824 */ /* 0x000fe400078e0209 */
[----:B------:R-:W-:-:S02]  /*5cd0*/  IMAD.SHL.U32 R93, R4, 0x100, RZ ;  /* 0x00000100045d7824 */ /* 0x000fc400078e00ff */
[----:B--2---:R-:W-:-:S05]  /*5ce0*/  HADD2.F32 R90, -RZ, R172.H0_H0 ;  /* 0x200000acff5a7230 */ /* 0x004fca0000004100 */
[----:B------:R-:W-:Y:S01]  /*5cf0*/  FMUL R15, R90, R155 ;  /* 0x0000009b5a0f7220 */ /* 0x000fe20000400000 */
[----:B------:R-:W-:Y:S01]  /*5d00*/  IMAD.WIDE.U32 R90, R23, R12, R8 ;  /* 0x0000000c175a7225 */ /* 0x000fe200078e0008 */
[----:B------:R-:W-:-:S03]  /*5d10*/  IADD3 R8, P1, R93, R158, RZ ;  /* 0x0000009e5d087210 */ /* 0x000fc60007f3e0ff */
[----:B------:R-:W-:Y:S01]  /*5d20*/  FFMA R15, R24, R154, R15 ;  /* 0x0000009a180f7223 */ /* 0x000fe2000000000f */
[----:B------:R-:W-:Y:S01]  /*5d30*/  IMAD.IADD R5, R13, 0x1, R91 ;  /* 0x000000010d057824 */ /* 0x000fe200078e025b */
[C---:B------:R-:W-:Y:S01]  /*5d40*/  LEA R4, P4, R90.reuse, R10, 0x1 ;  /* 0x0000000a5a047211 */ /* 0x040fe200078808ff */
[----:B------:R-:W-:Y:S02]  /*5d50*/  IMAD.X R9, R95, 0x1, R159, P1 ;  /* 0x000000015f097824 */ /* 0x000fe400008e069f */
[----:B------:R-:W-:Y:S02]  /*5d60*/  F2FP.F16.F32.PACK_AB R15, RZ, R15 ;  /* 0x0000000fff0f723e */ /* 0x000fe400000000ff */
[----:B------:R-:W-:-:S03]  /*5d70*/  LEA.HI.X R5, R90, R11, R5, 0x1, P4 ;  /* 0x0000000b5a057211 */ /* 0x000fc600020f0c05 */
[----:B------:R0:W-:Y:S01]  /*5d80*/  @P3 STG.E.U16 desc[UR36][R8.64], R15 ;  /* 0x0000000f08003986 */ /* 0x0001e2000c101524 */
[----:B------:R-:W-:Y:S05]  /*5d90*/  @!P2 BRA `(.L_x_155) ;  /* 0x000000000004a947 */ /* 0x000fea0003800000 */
[----:B------:R1:W5:Y:S02]  /*5da0*/  LDG.E.LTC128B.U16 R172, desc[UR36][R4.64+0x2] ;  /* 0x0000022404ac7981 */ /* 0x000364000c1e1520 */
.L_x_155:
[----:B------:R-:W-:Y:S05]  /*5db0*/  BSYNC B1 ;  /* 0x0000000000017941 */ /* 0x000fea0003800000 */
.L_x_154:
[----:B-----5:R-:W-:Y:S01]  /*5dc0*/  HADD2.F32 R24, -RZ, R172.H0_H0 ;  /* 0x200000acff187230 */ /* 0x020fe20000004100 */
[----:B------:R-:W-:Y:S01]  /*5dd0*/  ISETP.GT.AND P1, PT, R3, 0x88, PT ;  /* 0x000000880300780c */ /* 0x000fe20003f24270 */
[----:B0-----:R-:W-:Y:S01]  /*5de0*/  IMAD.WIDE.U32 R14, R153, R14, R162 ;  /* 0x0000000e990e7225 */ /* 0x001fe200078e00a2 */
[----:B------:R-:W-:Y:S03]  /*5df0*/  BSSY B1, `(.L_x_156) ;  /* 0x000000e000017945 */ /* 0x000fe60003800000 */
[----:B------:R-:W-:Y:S01]  /*5e00*/  FMUL R24, R24, R155 ;  /* 0x0000009b18187220 */ /* 0x000fe20000400000 */
[----:B------:R-:W-:Y:S01]  /*5e10*/  ISETP.GT.AND P3, PT, R0, RZ, P1 ;  /* 0x000000ff0000720c */ /* 0x000fe20000f64270 */
[----:B------:R-:W-:Y:S01]  /*5e20*/  IMAD.IADD R97, R97, 0x1, R15 ;  /* 0x0000000161617824 */ /* 0x000fe200078e020f */
[----:B------:R-:W-:Y:S01]  /*5e30*/  IADD3 R21, P5, R20, R14, RZ ;  /* 0x0000000e14157210 */ /* 0x000fe20007fbe0ff */
[----:B------:R-:W-:Y:S01]  /*5e40*/  FFMA R24, R25, R154, R24 ;  /* 0x0000009a19187223 */ /* 0x000fe20000000018 */
[----:B------:R-:W-:-:S03]  /*5e50*/  IADD3 R20, P4, R6, R14, RZ ;  /* 0x0000000e06147210 */ /* 0x000fc60007f9e0ff */
[----:B------:R-:W-:Y:S01]  /*5e60*/  IMAD.X R156, R97, 0x1, R157, P5 ;  /* 0x00000001619c7824 */ /* 0x000fe200028e069d */
[----:B------:R-:W-:Y:S02]  /*5e70*/  F2FP.F16.F32.PACK_AB R24, RZ, R24 ;  /* 0x00000018ff18723e */ /* 0x000fe400000000ff */
[----:B------:R-:W-:-:S03]  /*5e80*/  LEA R14, P5, R21, R10, 0x1 ;  /* 0x0000000a150e7211 */ /* 0x000fc600078a08ff */
[----:B------:R0:W-:Y:S01]  /*5e90*/  @P2 STG.E.U16 desc[UR36][R8.64+0x2], R24 ;  /* 0x0000021808002986 */ /* 0x0001e2000c101524 */
[----:B------:R-:W-:Y:S01]  /*5ea0*/  LEA.HI.X R15, R21, R11, R156, 0x1, P5 ;  /* 0x0000000b150f7211 */ /* 0x000fe200028f0c9c */
[----:B------:R-:W-:Y:S08]  /*5eb0*/  @!P3 BRA `(.L_x_157) ;  /* 0x000000000004b947 */ /* 0x000ff00003800000 */
[----:B------:R2:W5:Y:S02]  /*5ec0*/  LDG.E.LTC128B.U16 R172, desc[UR36][R14.64] ;  /* 0x000000240eac7981 */ /* 0x000564000c1e1520 */
.L_x_157:
[----:B------:R-:W-:Y:S05]  /*5ed0*/  BSYNC B1 ;  /* 0x0000000000017941 */ /* 0x000fea0003800000 */
.L_x_156:
[----:B-----5:R-:W-:Y:S01]  /*5ee0*/  HADD2.F32 R6, -RZ, R172.H0_H0 ;  /* 0x200000acff067230 */ /* 0x020fe20000004100 */
[----:B------:R-:W-:Y:S01]  /*5ef0*/  IADD3.X R21, R7, R97, RZ, P4, !PT ;  /* 0x0000006107157210 */ /* 0x000fe200027fe4ff */
[----:B------:R-:W-:Y:S01]  /*5f00*/  BSSY B1, `(.L_x_158) ;  /* 0x000000e000017945 */ /* 0x000fe20003800000 */
[----:B------:R-:W-:Y:S02]  /*5f10*/  ISETP.GT.AND P2, PT, R0, 0x1, P1 ;  /* 0x000000010000780c */ /* 0x000fe40000f44270 */
[----:B------:R-:W-:Y:S01]  /*5f20*/  FMUL R3, R6, R155 ;  /* 0x0000009b06037220 */ /* 0x000fe20000400000 */
[----:B------:R-:W-:Y:S01]  /*5f30*/  IADD3 R6, P4, R8, R165, RZ ;  /* 0x000000a508067210 */ /* 0x000fe20007f9e0ff */
[----:B--2---:R-:W-:-:S04]  /*5f40*/  IMAD.WIDE.U32 R14, R23, R12, R20 ;  /* 0x0000000c170e7225 */ /* 0x004fc800078e0014 */
[----:B------:R-:W-:Y:S01]  /*5f50*/  FFMA R3, R26, R154, R3 ;  /* 0x0000009a1a037223 */ /* 0x000fe20000000003 */
[----:B------:R-:W-:Y:S01]  /*5f60*/  IMAD.X R7, R9, 0x1, R167, P4 ;  /* 0x0000000109077824 */ /* 0x000fe200020e06a7 */
[----:B------:R-:W-:Y:S01]  /*5f70*/  LEA R10, P5, R14, R10, 0x1 ;  /* 0x0000000a0e0a7211 */ /* 0x000fe200078a08ff */
[----:B------:R-:W-:Y:S02]  /*5f80*/  IMAD.IADD R13, R13, 0x1, R15 ;  /* 0x000000010d0d7824 */ /* 0x000fe400078e020f */
[----:B------:R-:W-:-:S03]  /*5f90*/  F2FP.F16.F32.PACK_AB R3, RZ, R3 ;  /* 0x00000003ff03723e */ /* 0x000fc600000000ff */
[----:B------:R-:W-:Y:S02]  /*5fa0*/  LEA.HI.X R11, R14, R11, R13, 0x1, P5 ;  /* 0x0000000b0e0b7211 */ /* 0x000fe400028f0c0d */
[----:B------:R2:W-:Y:S01]  /*5fb0*/  @P3 STG.E.U16 desc[UR36][R6.64], R3 ;  /* 0x0000000306003986 */ /* 0x0005e2000c101524 */
[----:B------:R-:W-:Y:S05]  /*5fc0*/  @!P2 BRA `(.L_x_159) ;  /* 0x000000000004a947 */ /* 0x000fea0003800000 */
[----:B------:R0:W5:Y:S02]  /*5fd0*/  LDG.E.LTC128B.U16 R172, desc[UR36][R10.64+0x2] ;  /* 0x000002240aac7981 */ /* 0x000164000c1e1520 */
.L_x_159:
[----:B------:R-:W-:Y:S05]  /*5fe0*/  BSYNC B1 ;  /* 0x0000000000017941 */ /* 0x000fea0003800000 */
.L_x_158:
[----:B-----5:R-:W-:Y:S01]  /*5ff0*/  HADD2.F32 R12, -RZ, R172.H0_H0 ;  /* 0x200000acff0c7230 */ /* 0x020fe20000004100 */
[----:B------:R-:W-:Y:S01]  /*6000*/  ISETP.GT.AND P3, PT, R0, 0x8, P0 ;  /* 0x000000080000780c */ /* 0x000fe20000764270 */
[----:B------:R-:W-:Y:S03]  /*6010*/  BSSY B1, `(.L_x_160) ;  /* 0x0000007000017945 */ /* 0x000fe60003800000 */
[----:B------:R-:W-:-:S04]  /*6020*/  FMUL R12, R12, R155 ;  /* 0x0000009b0c0c7220 */ /* 0x000fc80000400000 */
[----:B------:R-:W-:-:S05]  /*6030*/  FFMA R12, R27, R154, R12 ;  /* 0x0000009a1b0c7223 */ /* 0x000fca000000000c */
[----:B------:R-:W-:-:S05]  /*6040*/  F2FP.F16.F32.PACK_AB R12, RZ, R12 ;  /* 0x0000000cff0c723e */ /* 0x000fca00000000ff */
[----:B------:R0:W-:Y:S01]  /*6050*/  @P2 STG.E.U16 desc[UR36][R6.64+0x2], R12 ;  /* 0x0000020c06002986 */ /* 0x0001e2000c101524 */
[----:B------:R-:W-:Y:S05]  /*6060*/  @!P3 BRA `(.L_x_161) ;  /* 0x000000000004b947 */ /* 0x000fea0003800000 */
[----:B------:R0:W5:Y:S02]  /*6070*/  LDG.E.LTC128B.U16 R172, desc[UR36][R4.64+0x10] ;  /* 0x0000102404ac7981 */ /* 0x000164000c1e1520 */
.L_x_161:
[----:B------:R-:W-:Y:S05]  /*6080*/  BSYNC B1 ;  /* 0x0000000000017941 */ /* 0x000fea0003800000 */
.L_x_160:
[----:B0-2--5:R-:W-:Y:S01]  /*6090*/  HADD2.F32 R6, -RZ, R172.H0_H0 ;  /* 0x200000acff067230 */ /* 0x025fe20000004100 */
[----:B------:R-:W-:Y:S01]  /*60a0*/  ISETP.GT.AND P2, PT, R0, 0x9, P0 ;  /* 0x000000090000780c */ /* 0x000fe20000744270 */
[----:B------:R-:W-:Y:S01]  /*60b0*/  IMAD.MOV.U32 R7, RZ, RZ, R9 ;  /* 0x000000ffff077224 */ /* 0x000fe200078e0009 */
[----:B------:R-:W-:Y:S02]  /*60c0*/  BSSY B1, `(.L_x_162) ;  /* 0x0000008000017945 */ /* 0x000fe40003800000 */
[----:B------:R-:W-:Y:S01]  /*60d0*/  FMUL R3, R6, R155 ;  /* 0x0000009b06037220 */ /* 0x000fe20000400000 */
[----:B------:R-:W-:-:S03]  /*60e0*/  IMAD.MOV.U32 R6, RZ, RZ, R8 ;  /* 0x000000ffff067224 */ /* 0x000fc600078e0008 */
[----:B------:R-:W-:-:S05]  /*60f0*/  FFMA R3, R28, R154, R3 ;  /* 0x0000009a1c037223 */ /* 0x000fca0000000003 */
[----:B------:R-:W-:-:S05]  /*6100*/  F2FP.F16.F32.PACK_AB R3, RZ, R3 ;  /* 0x00000003ff03723e */ /* 0x000fca00000000ff */
[----:B------:R0:W-:Y:S01]  /*6110*/  @P3 STG.E.U16 desc[UR36][R6.64+0x10], R3 ;  /* 0x0000100306003986 */ /* 0x0001e2000c101524 */
[----:B------:R-:W-:Y:S05]  /*6120*/  @!P2 BRA `(.L_x_163) ;  /* 0x000000000004a947 */ /* 0x000fea0003800000 */
[----:B------:R2:W5:Y:S02]  /*6130*/  LDG.E.LTC128B.U16 R172, desc[UR36][R4.64+0x12] ;  /* 0x0000122404ac7981 */ /* 0x000564000c1e1520 */
.L_x_163:
[----:B------:R-:W-:Y:S05]  /*6140*/  BSYNC B1 ;  /* 0x0000000000017941 */ /* 0x000fea0003800000 */
.L_x_162:
        /* <DEDUP_REMOVED lines=9> */
.L_x_165:
[----:B------:R-:W-:Y:S05]  /*61e0*/  BSYNC B1 ;  /* 0x0000000000017941 */ /* 0x000fea0003800000 */
.L_x_164:
[----:B0----5:R-:W-:Y:S01]  /*61f0*/  HADD2.F32 R12, -RZ, R172.H0_H0 ;  /* 0x200000acff0c7230 */ /* 0x021fe20000004100 */
[----:B------:R-:W-:Y:S01]  /*6200*/  IADD3 R8, P3, R165, R8, RZ ;  /* 0x00000008a5087210 */ /* 0x000fe20007f7e0ff */
[----:B------:R-:W-:Y:S01]  /*6210*/  BSSY B1, `(.L_x_166) ;  /* 0x0000009000017945 */ /* 0x000fe20003800000 */
[----:B------:R-:W-:Y:S02]  /*6220*/  ISETP.GT.AND P2, PT, R0, 0x9, P1 ;  /* 0x000000090000780c */ /* 0x000fe40000f44270 */
[----:B------:R-:W-:Y:S01]  /*6230*/  FMUL R3, R12, R155 ;  /* 0x0000009b0c037220 */ /* 0x000fe20000400000 */
[----:B------:R-:W-:-:S03]  /*6240*/  IMAD.X R9, R167, 0x1, R9, P3 ;  /* 0x00000001a7097824 */ /* 0x000fc600018e0609 */
[----:B------:R-:W-:-:S05]  /*6250*/  FFMA R3, R30, R154, R3 ;  /* 0x0000009a1e037223 */ /* 0x000fca0000000003 */
[----:B------:R-:W-:-:S05]  /*6260*/  F2FP.F16.F32.PACK_AB R3, RZ, R3 ;  /* 0x00000003ff03723e */ /* 0x000fca00000000ff */
[----:B------:R0:W-:Y:S01]  /*6270*/  @P4 STG.E.U16 desc[UR36][R8.64+0x10], R3 ;  /* 0x0000100308004986 */ /* 0x0001e2000c101524 */
[----:B------:R-:W-:Y:S05]  /*6280*/  @!P2 BRA `(.L_x_167) ;  /* 0x000000000004a947 */ /* 0x000fea0003800000 */
[----:B------:R0:W5:Y:S02]  /*6290*/  LDG.E.LTC128B.U16 R172, desc[UR36][R10.64+0x12] ;  /* 0x000012240aac7981 */ /* 0x000164000c1e1520 */
.L_x_167:
[----:B------:R-:W-:Y:S05]  /*62a0*/  BSYNC B1 ;  /* 0x0000000000017941 */ /* 0x000fea0003800000 */
.L_x_166:
[----:B0----5:R-:W-:Y:S01]  /*62b0*/  HADD2.F32 R8, -RZ, R172.H0_H0 ;  /* 0x200000acff087230 */ /* 0x021fe20000004100 */
[----:B------:R-:W-:Y:S01]  /*62c0*/  ISETP.GT.AND P3, PT, R0, 0x10, P0 ;  /* 0x000000100000780c */ /* 0x000fe20000764270 */
[----:B------:R-:W-:Y:S03]  /*62d0*/  BSSY B1, `(.L_x_168) ;  /* 0x0000009000017945 */ /* 0x000fe60003800000 */
[----:B------:R-:W-:-:S04]  /*62e0*/  FMUL R8, R8, R155 ;  /* 0x0000009b08087220 */ /* 0x000fc80000400000 */
[----:B------:R-:W-:Y:S01]  /*62f0*/  FFMA R31, R31, R154, R8 ;  /* 0x0000009a1f1f7223 */ /* 0x000fe20000000008 */
[----:B------:R-:W-:-:S04]  /*6300*/  IADD3 R8, P4, P5, R165, R158, R93 ;  /* 0x0000009ea5087210 */ /* 0x000fc80007d9e05d */
[----:B------:R-:W-:Y:S02]  /*6310*/  F2FP.F16.F32.PACK_AB R31, RZ, R31 ;  /* 0x0000001fff1f723e */ /* 0x000fe400000000ff */
[----:B------:R-:W-:-:S05]  /*6320*/  IADD3.X R9, R167, R159, R95, P4, P5 ;  /* 0x0000009fa7097210 */ /* 0x000fca00027ea45f */
[----:B------:R0:W-:Y:S01]  /*6330*/  @P2 STG.E.U16 desc[UR36][R8.64+0x12], R31 ;  /* 0x0000121f08002986 */ /* 0x0001e2000c101524 */
[----:B------:R-:W-:Y:S05]  /*6340*/  @!P3 BRA `(.L_x_169) ;  /* 0x000000000004b947 */ /* 0x000fea0003800000 */
[----:B------:R0:W5:Y:S02]  /*6350*/  LDG.E.LTC128B.U16 R172, desc[UR36][R4.64+0x20] ;  /* 0x0000202404ac7981 */ /* 0x000164000c1e1520 */
.L_x_169:
[----:B------:R-:W-:Y:S05]  /*6360*/  BSYNC B1 ;  /* 0x0000000000017941 */ /* 0x000fea0003800000 */
.L_x_168:
        /* <DEDUP_REMOVED lines=9> */
.L_x_171:
[----:B------:R-:W-:Y:S05]  /*6400*/  BSYNC B1 ;  /* 0x0000000000017941 */ /* 0x000fea0003800000 */
.L_x_170:
        /* <DEDUP_REMOVED lines=9> */
.L_x_173:
[----:B------:R-:W-:Y:S05]  /*64a0*/  BSYNC B1 ;  /* 0x0000000000017941 */ /* 0x000fea0003800000 */
.L_x_172:
[----:B0----5:R-:W-:Y:S01]  /*64b0*/  HADD2.F32 R12, -RZ, R172.H0_H0 ;  /* 0x200000acff0c7230 */ /* 0x021fe20000004100 */
        /* <DEDUP_REMOVED lines=8> */
.L_x_175:
[----:B------:R-:W-:Y:S05]  /*6540*/  BSYNC B1 ;  /* 0x0000000000017941 */ /* 0x000fea0003800000 */
.L_x_174:
        /* <DEDUP_REMOVED lines=9> */
.L_x_177:
[----:B------:R-:W-:Y:S05]  /*65e0*/  BSYNC B1 ;  /* 0x0000000000017941 */ /* 0x000fea0003800000 */
.L_x_176:
        /* <DEDUP_REMOVED lines=9> */
.L_x_179:
[----:B------:R-:W-:Y:S05]  /*6680*/  BSYNC B1 ;  /* 0x0000000000017941 */ /* 0x000fea0003800000 */
.L_x_178:
        /* <DEDUP_REMOVED lines=9> */
.L_x_181:
[----:B------:R-:W-:Y:S05]  /*6720*/  BSYNC B1 ;  /* 0x0000000000017941 */ /* 0x000fea0003800000 */
.L_x_180:
        /* <DEDUP_REMOVED lines=9> */
.L_x_183:
[----:B------:R-:W-:Y:S05]  /*67c0*/  BSYNC B1 ;  /* 0x0000000000017941 */ /* 0x000fea0003800000 */
.L_x_182:
        /* <DEDUP_REMOVED lines=9> */
.L_x_185:
[----:B------:R-:W-:Y:S05]  /*6860*/  BSYNC B1 ;  /* 0x0000000000017941 */ /* 0x000fea0003800000 */
.L_x_184:
        /* <DEDUP_REMOVED lines=9> */
.L_x_187:
[----:B------:R-:W-:Y:S05]  /*6900*/  BSYNC B1 ;  /* 0x0000000000017941 */ /* 0x000fea0003800000 */
.L_x_186:
        /* <DEDUP_REMOVED lines=9> */
.L_x_189:
[----:B------:R-:W-:Y:S05]  /*69a0*/  BSYNC B1 ;  /* 0x0000000000017941 */ /* 0x000fea0003800000 */
.L_x_188:
        /* <DEDUP_REMOVED lines=9> */
.L_x_191:
[----:B------:R-:W-:Y:S05]  /*6a40*/  BSYNC B1 ;  /* 0x0000000000017941 */ /* 0x000fea0003800000 */
.L_x_190:
        /* <DEDUP_REMOVED lines=9> */
.L_x_193:
[----:B------:R-:W-:Y:S05]  /*6ae0*/  BSYNC B1 ;  /* 0x0000000000017941 */ /* 0x000fea0003800000 */
.L_x_192:
        /* <DEDUP_REMOVED lines=9> */
.L_x_195:
[----:B------:R-:W-:Y:S05]  /*6b80*/  BSYNC B1 ;  /* 0x0000000000017941 */ /* 0x000fea0003800000 */
.L_x_194:
        /* <DEDUP_REMOVED lines=9> */
.L_x_197:
[----:B------:R-:W-:Y:S05]  /*6c20*/  BSYNC B1 ;  /* 0x0000000000017941 */ /* 0x000fea0003800000 */
.L_x_196:
        /* <DEDUP_REMOVED lines=9> */
.L_x_199:
[----:B------:R-:W-:Y:S05]  /*6cc0*/  BSYNC B1 ;  /* 0x0000000000017941 */ /* 0x000fea0003800000 */
.L_x_198:
        /* <DEDUP_REMOVED lines=9> */
.L_x_201:
[----:B------:R-:W-:Y:S05]  /*6d60*/  BSYNC B1 ;  /* 0x0000000000017941 */ /* 0x000fea0003800000 */
.L_x_200:
        /* <DEDUP_REMOVED lines=9> */
.L_x_203:
[----:B------:R-:W-:Y:S05]  /*6e00*/  BSYNC B1 ;  /* 0x0000000000017941 */ /* 0x000fea0003800000 */
.L_x_202:
        /* <DEDUP_REMOVED lines=9> */
.L_x_205:
[----:B------:R-:W-:Y:S05]  /*6ea0*/  BSYNC B1 ;  /* 0x0000000000017941 */ /* 0x000fea0003800000 */
.L_x_204:
        /* <DEDUP_REMOVED lines=9> */
.L_x_207:
[----:B------:R-:W-:Y:S05]  /*6f40*/  BSYNC B1 ;  /* 0x0000000000017941 */ /* 0x000fea0003800000 */
.L_x_206:
        /* <DEDUP_REMOVED lines=9> */
.L_x_209:
[----:B------:R-:W-:Y:S05]  /*6fe0*/  BSYNC B1 ;  /* 0x0000000000017941 */ /* 0x000fea0003800000 */
.L_x_208:
        /* <DEDUP_REMOVED lines=9> */
.L_x_211:
[----:B------:R-:W-:Y:S05]  /*7080*/  BSYNC B1 ;  /* 0x0000000000017941 */ /* 0x000fea0003800000 */
.L_x_210:
        /* <DEDUP_REMOVED lines=9> */
.L_x_213:
[----:B------:R-:W-:Y:S05]  /*7120*/  BSYNC B1 ;  /* 0x0000000000017941 */ /* 0x000fea0003800000 */
.L_x_212:
        /* <DEDUP_REMOVED lines=9> */
.L_x_215:
[----:B------:R-:W-:Y:S05]  /*71c0*/  BSYNC B1 ;  /* 0x0000000000017941 */ /* 0x000fea0003800000 */
.L_x_214:
        /* <DEDUP_REMOVED lines=9> */
.L_x_217:
[----:B------:R-:W-:Y:S05]  /*7260*/  BSYNC B1 ;  /* 0x0000000000017941 */ /* 0x000fea0003800000 */
.L_x_216:
        /* <DEDUP_REMOVED lines=9> */
.L_x_219:
[----:B------:R-:W-:Y:S05]  /*7300*/  BSYNC B1 ;  /* 0x0000000000017941 */ /* 0x000fea0003800000 */
.L_x_218:
        /* <DEDUP_REMOVED lines=9> */
.L_x_221:
[----:B------:R-:W-:Y:S05]  /*73a0*/  BSYNC B1 ;  /* 0x0000000000017941 */ /* 0x000fea0003800000 */
.L_x_220:
        /* <DEDUP_REMOVED lines=9> */
.L_x_223:
[----:B------:R-:W-:Y:S05]  /*7440*/  BSYNC B1 ;  /* 0x0000000000017941 */ /* 0x000fea0003800000 */
.L_x_222:
        /* <DEDUP_REMOVED lines=9> */
.L_x_225:
[----:B------:R-:W-:Y:S05]  /*74e0*/  BSYNC B1 ;  /* 0x0000000000017941 */ /* 0x000fea0003800000 */
.L_x_224:
        /* <DEDUP_REMOVED lines=9> */
.L_x_227:
[----:B------:R-:W-:Y:S05]  /*7580*/  BSYNC B1 ;  /* 0x0000000000017941 */ /* 0x000fea0003800000 */
.L_x_226:
        /* <DEDUP_REMOVED lines=9> */
.L_x_229:
[----:B------:R-:W-:Y:S05]  /*7620*/  BSYNC B1 ;  /* 0x0000000000017941 */ /* 0x000fea0003800000 */
.L_x_228:
        /* <DEDUP_REMOVED lines=9> */
.L_x_231:
[----:B------:R-:W-:Y:S05]  /*76c0*/  BSYNC B1 ;  /* 0x0000000000017941 */ /* 0x000fea0003800000 */
.L_x_230:
        /* <DEDUP_REMOVED lines=9> */
.L_x_233:
[----:B------:R-:W-:Y:S05]  /*7760*/  BSYNC B1 ;  /* 0x0000000000017941 */ /* 0x000fea0003800000 */
.L_x_232:
        /* <DEDUP_REMOVED lines=9> */
.L_x_235:
[----:B------:R-:W-:Y:S05]  /*7800*/  BSYNC B1 ;  /* 0x0000000000017941 */ /* 0x000fea0003800000 */
.L_x_234:
        /* <DEDUP_REMOVED lines=9> */
.L_x_237:
[----:B------:R-:W-:Y:S05]  /*78a0*/  BSYNC B1 ;  /* 0x0000000000017941 */ /* 0x000fea0003800000 */
.L_x_236:
        /* <DEDUP_REMOVED lines=9> */
.L_x_239:
[----:B------:R-:W-:Y:S05]  /*7940*/  BSYNC B1 ;  /* 0x0000000000017941 */ /* 0x000fea0003800000 */
.L_x_238:
        /* <DEDUP_REMOVED lines=9> */
.L_x_241:
[----:B------:R-:W-:Y:S05]  /*79e0*/  BSYNC B1 ;  /* 0x0000000000017941 */ /* 0x000fea0003800000 */
.L_x_240:
        /* <DEDUP_REMOVED lines=9> */
.L_x_243:
[----:B------:R-:W-:Y:S05]  /*7a80*/  BSYNC B1 ;  /* 0x0000000000017941 */ /* 0x000fea0003800000 */
.L_x_242:
        /* <DEDUP_REMOVED lines=9> */
.L_x_245:
[----:B------:R-:W-:Y:S05]  /*7b20*/  BSYNC B1 ;  /* 0x0000000000017941 */ /* 0x000fea0003800000 */
.L_x_244:
        /* <DEDUP_REMOVED lines=9> */
.L_x_247:
[----:B------:R-:W-:Y:S05]  /*7bc0*/  BSYNC B1 ;  /* 0x0000000000017941 */ /* 0x000fea0003800000 */
.L_x_246:
        /* <DEDUP_REMOVED lines=9> */
.L_x_249:
[----:B------:R-:W-:Y:S05]  /*7c60*/  BSYNC B1 ;  /* 0x0000000000017941 */ /* 0x000fea0003800000 */
.L_x_248:
        /* <DEDUP_REMOVED lines=9> */
.L_x_251:
[----:B------:R-:W-:Y:S05]  /*7d00*/  BSYNC B1 ;  /* 0x0000000000017941 */ /* 0x000fea0003800000 */
.L_x_250:
        /* <DEDUP_REMOVED lines=9> */
.L_x_253:
[----:B------:R-:W-:Y:S05]  /*7da0*/  BSYNC B1 ;  /* 0x0000000000017941 */ /* 0x000fea0003800000 */
.L_x_252:
        /* <DEDUP_REMOVED lines=9> */
.L_x_255:
[----:B------:R-:W-:Y:S05]  /*7e40*/  BSYNC B1 ;  /* 0x0000000000017941 */ /* 0x000fea0003800000 */
.L_x_254:
        /* <DEDUP_REMOVED lines=9> */
.L_x_257:
[----:B------:R-:W-:Y:S05]  /*7ee0*/  BSYNC B1 ;  /* 0x0000000000017941 */ /* 0x000fea0003800000 */
.L_x_256:
        /* <DEDUP_REMOVED lines=9> */
.L_x_259:
[----:B------:R-:W-:Y:S05]  /*7f80*/  BSYNC B1 ;  /* 0x0000000000017941 */ /* 0x000fea0003800000 */
.L_x_258:
        /* <DEDUP_REMOVED lines=9> */
.L_x_261:
[----:B------:R-:W-:Y:S05]  /*8020*/  BSYNC B1 ;  /* 0x0000000000017941 */ /* 0x000fea0003800000 */
.L_x_260:
        /* <DEDUP_REMOVED lines=9> */
.L_x_263:
[----:B------:R-:W-:Y:S05]  /*80c0*/  BSYNC B1 ;  /* 0x0000000000017941 */ /* 0x000fea0003800000 */
.L_x_262:
        /* <DEDUP_REMOVED lines=9> */
.L_x_265:
[----:B------:R-:W-:Y:S05]  /*8160*/  BSYNC B1 ;  /* 0x0000000000017941 */ /* 0x000fea0003800000 */
.L_x_264:
        /* <DEDUP_REMOVED lines=9> */
.L_x_267:
[----:B------:R-:W-:Y:S05]  /*8200*/  BSYNC B1 ;  /* 0x0000000000017941 */ /* 0x000fea0003800000 */
.L_x_266:
        /* <DEDUP_REMOVED lines=9> */
.L_x_269:
[----:B------:R-:W-:Y:S05]  /*82a0*/  BSYNC B1 ;  /* 0x0000000000017941 */ /* 0x000fea0003800000 */
.L_x_268:
        /* <DEDUP_REMOVED lines=9> */
.L_x_271:
[----:B------:R-:W-:Y:S05]  /*8340*/  BSYNC B1 ;  /* 0x0000000000017941 */ /* 0x000fea0003800000 */
.L_x_270:
        /* <DEDUP_REMOVED lines=9> */
.L_x_273:
[----:B------:R-:W-:Y:S05]  /*83e0*/  BSYNC B1 ;  /* 0x0000000000017941 */ /* 0x000fea0003800000 */
.L_x_272:
        /* <DEDUP_REMOVED lines=9> */
.L_x_275:
[----:B------:R-:W-:Y:S05]  /*8480*/  BSYNC B1 ;  /* 0x0000000000017941 */ /* 0x000fea0003800000 */
.L_x_274:
[----:B012--5:R-:W-:Y:S01]  /*8490*/  HADD2.F32 R4, -RZ, R172.H0_H0 ;  /* 0x200000acff047230 */ /* 0x027fe20000004100 */
        /* <DEDUP_REMOVED lines=8> */
.L_x_277:
[----:B------:R-:W-:Y:S05]  /*8520*/  BSYNC B1 ;  /* 0x0000000000017941 */ /* 0x000fea0003800000 */
.L_x_276:
[----:B0----5:R-:W-:Y:S01]  /*8530*/  HADD2.F32 R4, -RZ, R172.H0_H0 ;  /* 0x200000acff047230 */ /* 0x021fe20000004100 */
[----:B------:R-:W-:Y:S01]  /*8540*/  @P2 MOV R5, R9 ;  /* 0x0000000900052202 */ /* 0x000fe20000000f00 */
[----:B------:R-:W-:Y:S01]  /*8550*/  BSSY B1, `(.L_x_278) ;  /* 0x0000009000017945 */ /* 0x000fe20003800000 */
[----:B------:R-:W-:Y:S02]  /*8560*/  ISETP.GT.AND P1, PT, R0, 0x79, P1 ;  /* 0x000000790000780c */ /* 0x000fe40000f24270 */
[----:B------:R-:W-:Y:S01]  /*8570*/  FMUL R3, R4, R155 ;  /* 0x0000009b04037220 */ /* 0x000fe20000400000 */
[----:B------:R-:W-:-:S03]  /*8580*/  @P2 IMAD.MOV.U32 R4, RZ, RZ, R8 ;  /* 0x000000ffff042224 */ /* 0x000fc600078e0008 */
[----:B------:R-:W-:-:S05]  /*8590*/  FFMA R3, R86, R154, R3 ;  /* 0x0000009a56037223 */ /* 0x000fca0000000003 */
[----:B------:R-:W-:-:S05]  /*85a0*/  F2FP.F16.F32.PACK_AB R3, RZ, R3 ;  /* 0x00000003ff03723e */ /* 0x000fca00000000ff */
[----:B------:R0:W-:Y:S01]  /*85b0*/  @P2 STG.E.U16 desc[UR36][R4.64+0xf0], R3 ;  /* 0x0000f00304002986 */ /* 0x0001e2000c101524 */
[----:B------:R-:W-:Y:S05]  /*85c0*/  @!P1 BRA `(.L_x_279) ;  /* 0x0000000000049947 */ /* 0x000fea0003800000 */
[----:B------:R2:W5:Y:S02]  /*85d0*/  LDG.E.LTC128B.U16 R172, desc[UR36][R10.64+0xf2] ;  /* 0x0000f2240aac7981 */ /* 0x000564000c1e1520 */
.L_x_279:
[----:B------:R-:W-:Y:S05]  /*85e0*/  BSYNC B1 ;  /* 0x0000000000017941 */ /* 0x000fea0003800000 */
.L_x_278:
[----:B------:R-:W-:Y:S05]  /*85f0*/  @!P1 BRA `(.L_x_280) ;  /* 0x00000024004c9947 */ /* 0x000fea0003800000 */
[----:B-----5:R-:W-:-:S05]  /*8600*/  HADD2.F32 R172, -RZ, R172.H0_H0 ;  /* 0x200000acffac7230 */ /* 0x020fca0000004100 */
[----:B------:R-:W-:-:S04]  /*8610*/  FMUL R172, R172, R155 ;  /* 0x0000009bacac7220 */ /* 0x000fc80000400000 */
[----:B------:R-:W-:-:S05]  /*8620*/  FFMA R172, R87, R154, R172 ;  /* 0x0000009a57ac7223 */ /* 0x000fca00000000ac */
[----:B------:R-:W-:-:S05]  /*8630*/  F2FP.F16.F32.PACK_AB R172, RZ, R172 ;  /* 0x000000acffac723e */ /* 0x000fca00000000ff */
[----:B------:R0:W-:Y:S01]  /*8640*/  STG.E.U16 desc[UR36][R8.64+0xf2], R172 ;  /* 0x0000f2ac08007986 */ /* 0x0001e2000c101524 */
[----:B------:R-:W-:Y:S05]  /*8650*/  BRA `(.L_x_280) ;  /* 0x0000002400347947 */ /* 0x000fea0003800000 */
.L_x_29:
[----:B------:R-:W-:Y:S01]  /*8660*/  ULDC.64 UR4, c[0x0][0x5c0] ;  /* 0x0001700000047ab9 */ /* 0x000fe20000000a00 */
[-C--:B------:R-:W-:Y:S01]  /*8670*/  FMUL R88, R88, R154.reuse ;  /* 0x0000009a58587220 */ /* 0x080fe20000400000 */
[----:B------:R-:W-:Y:S01]  /*8680*/  LEA R8, P0, R166, UR4, 0x1 ;  /* 0x00000004a6087c11 */ /* 0x000fe2000f8008ff */
[----:B------:R-:W-:Y:S01]  /*8690*/  IMAD.SHL.U32 R7, R4, 0x10, RZ ;  /* 0x0000001004077824 */ /* 0x000fe200078e00ff */
[----:B------:R-:W-:Y:S01]  /*86a0*/  ISETP.GT.AND P2, PT, R0, 0x1, P3 ;  /* 0x000000010000780c */ /* 0x000fe20001f44270 */
[-C--:B------:R-:W-:Y:S01]  /*86b0*/  FMUL R89, R89, R154.reuse ;  /* 0x0000009a59597220 */ /* 0x080fe20000400000 */
[----:B------:R-:W-:Y:S01]  /*86c0*/  LEA.HI.X R9, R166, UR5, R169, 0x1, P0 ;  /* 0x00000005a6097c11 */ /* 0x000fe200080f0ca9 */
[-C--:B------:R-:W-:Y:S01]  /*86d0*/  FMUL R90, R90, R154.reuse ;  /* 0x0000009a5a5a7220 */ /* 0x080fe20000400000 */
[----:B------:R-:W-:Y:S01]  /*86e0*/  ISETP.GT.AND P0, PT, R3, 0x8, PT ;  /* 0x000000080300780c */ /* 0x000fe20003f04270 */
[----:B------:R-:W-:Y:S01]  /*86f0*/  FMUL R91, R91, R154 ;  /* 0x0000009a5b5b7220 */ /* 0x000fe20000400000 */
[----:B------:R-:W-:Y:S01]  /*8700*/  F2FP.F16.F32.PACK_AB R88, RZ, R88 ;  /* 0x00000058ff58723e */ /* 0x000fe200000000ff */
[-C--:B------:R-:W-:Y:S01]  /*8710*/  FMUL R92, R92, R154.reuse ;  /* 0x0000009a5c5c7220 */ /* 0x080fe20000400000 */
[----:B------:R-:W-:Y:S01]  /*8720*/  ISETP.GT.AND P4, PT, R0, RZ, P0 ;  /* 0x000000ff0000720c */ /* 0x000fe20000784270 */
[----:B------:R-:W-:Y:S01]  /*8730*/  FMUL R93, R93, R154 ;  /* 0x0000009a5d5d7220 */ /* 0x000fe20000400000 */
[----:B------:R-:W-:Y:S01]  /*8740*/  SHF.L.U64.HI R6, R4, 0x4, R5 ;  /* 0x0000000404067819 */ /* 0x000fe20000010205 */
[----:B------:R-:W-:Y:S01]  /*8750*/  @P1 STG.E.U16 desc[UR36][R8.64], R88 ;  /* 0x0000005808001986 */ /* 0x000fe2000c101524 */
[----:B------:R-:W-:Y:S01]  /*8760*/  IADD3 R10, P5, R7, R8, RZ ;  /* 0x00000008070a7210 */ /* 0x000fe20007fbe0ff */
[-C--:B------:R-:W-:Y:S01]  /*8770*/  FMUL R94, R94, R154.reuse ;  /* 0x0000009a5e5e7220 */ /* 0x080fe20000400000 */
[----:B------:R-:W-:Y:S01]  /*8780*/  ISETP.GT.AND P1, PT, R0, 0x1, P0 ;  /* 0x000000010000780c */ /* 0x000fe20000724270 */
[----:B------:R-:W-:Y:S01]  /*8790*/  FMUL R95, R95, R154 ;  /* 0x0000009a5f5f7220 */ /* 0x000fe20000400000 */
[----:B------:R-:W-:Y:S01]  /*87a0*/  F2FP.F16.F32.PACK_AB R89, RZ, R89 ;  /* 0x00000059ff59723e */ /* 0x000fe200000000ff */
[----:B------:R-:W-:Y:S01]  /*87b0*/  IMAD.X R11, R6, 0x1, R9, P5 ;  /* 0x00000001060b7824 */ /* 0x000fe200028e0609 */
[----:B------:R-:W-:Y:S01]  /*87c0*/  F2FP.F16.F32.PACK_AB R90, RZ, R90 ;  /* 0x0000005aff5a723e */ /* 0x000fe200000000ff */
[-C--:B------:R-:W-:Y:S01]  /*87d0*/  FMUL R96, R96, R154.reuse ;  /* 0x0000009a60607220 */ /* 0x080fe20000400000 */
[----:B------:R-:W-:Y:S01]  /*87e0*/  F2FP.F16.F32.PACK_AB R91, RZ, R91 ;  /* 0x0000005bff5b723e */ /* 0x000fe200000000ff */
[----:B------:R-:W-:Y:S01]  /*87f0*/  @P2 STG.E.U16 desc[UR36][R8.64+0x2], R89 ;  /* 0x0000025908002986 */ /* 0x000fe2000c101524 */
[C---:B------:R-:W-:Y:S01]  /*8800*/  ISETP.GT.AND P5, PT, R0.reuse, 0x9, P3 ;  /* 0x000000090000780c */ /* 0x040fe20001fa4270 */
[-C--:B------:R-:W-:Y:S01]  /*8810*/  FMUL R97, R97, R154.reuse ;  /* 0x0000009a61617220 */ /* 0x080fe20000400000 */
[C---:B------:R-:W-:Y:S01]  /*8820*/  ISETP.GT.AND P2, PT, R0.reuse, 0x8, P0 ;  /* 0x000000080000780c */ /* 0x040fe20000744270 */
[----:B------:R-:W-:Y:S01]  /*8830*/  @P4 STG.E.U16 desc[UR36][R10.64], R90 ;  /* 0x0000005a0a004986 */ /* 0x000fe2000c101524 */
[----:B------:R-:W-:Y:S01]  /*8840*/  ISETP.GT.AND P4, PT, R0, 0x8, P3 ;  /* 0x000000080000780c */ /* 0x000fe20001f84270 */
[----:B------:R-:W-:Y:S01]  /*8850*/  FMUL R98, R98, R154 ;  /* 0x0000009a62627220 */ /* 0x000fe20000400000 */
[----:B------:R-:W-:Y:S01]  /*8860*/  F2FP.F16.F32.PACK_AB R92, RZ, R92 ;  /* 0x0000005cff5c723e */ /* 0x000fe200000000ff */
[----:B------:R-:W-:Y:S01]  /*8870*/  @P1 STG.E.U16 desc[UR36][R10.64+0x2], R91 ;  /* 0x0000025b0a001986 */ /* 0x000fe2000c101524 */
[----:B------:R-:W-:Y:S01]  /*8880*/  ISETP.GT.AND P1, PT, R0, 0x9, P0 ;  /* 0x000000090000780c */ /* 0x000fe20000724270 */
[-C--:B------:R-:W-:Y:S01]  /*8890*/  FMUL R99, R99, R154.reuse ;  /* 0x0000009a63637220 */ /* 0x080fe20000400000 */
[----:B------:R-:W-:Y:S01]  /*88a0*/  F2FP.F16.F32.PACK_AB R93, RZ, R93 ;  /* 0x0000005dff5d723e */ /* 0x000fe200000000ff */
[----:B------:R-:W-:Y:S01]  /*88b0*/  FMUL R100, R100, R154 ;  /* 0x0000009a64647220 */ /* 0x000fe20000400000 */
[----:B------:R-:W-:Y:S01]  /*88c0*/  F2FP.F16.F32.PACK_AB R94, RZ, R94 ;  /* 0x0000005eff5e723e */ /* 0x000fe200000000ff */
[-C--:B------:R-:W-:Y:S01]  /*88d0*/  FMUL R101, R101, R154.reuse ;  /* 0x0000009a65657220 */ /* 0x080fe20000400000 */
[----:B------:R-:W-:Y:S01]  /*88e0*/  F2FP.F16.F32.PACK_AB R95, RZ, R95 ;  /* 0x0000005fff5f723e */ /* 0x000fe200000000ff */
[----:B------:R-:W-:Y:S01]  /*88f0*/  FMUL R102, R102, R154 ;  /* 0x0000009a66667220 */ /* 0x000fe20000400000 */
[----:B------:R-:W-:Y:S01]  /*8900*/  F2FP.F16.F32.PACK_AB R96, RZ, R96 ;  /* 0x00000060ff60723e */ /* 0x000fe200000000ff */
[----:B------:R-:W-:Y:S01]  /*8910*/  @P4 STG.E.U16 desc[UR36][R8.64+0x10], R92 ;  /* 0x0000105c08004986 */ /* 0x000fe2000c101524 */
[C---:B------:R-:W-:Y:S01]  /*8920*/  ISETP.GT.AND P4, PT, R0.reuse, 0x10, P3 ;  /* 0x000000100000780c */ /* 0x040fe20001f84270 */
[-C--:B------:R-:W-:Y:S01]  /*8930*/  FMUL R103, R103, R154.reuse ;  /* 0x0000009a67677220 */ /* 0x080fe20000400000 */
[----:B------:R-:W-:Y:S01]  /*8940*/  F2FP.F16.F32.PACK_AB R97, RZ, R97 ;  /* 0x00000061ff61723e */ /* 0x000fe200000000ff */
[----:B------:R-:W-:Y:S01]  /*8950*/  @P5 STG.E.U16 desc[UR36][R8.64+0x12], R93 ;  /* 0x0000125d08005986 */ /* 0x000fe2000c101524 */
[----:B------:R-:W-:Y:S01]  /*8960*/  ISETP.GT.AND P5, PT, R0, 0x11, P0 ;  /* 0x000000110000780c */ /* 0x000fe200007a4270 */
        /* <DEDUP_REMOVED lines=74> */
[-C--:B------:R-:W-:Y:S01]  /*8e10*/  FMUL R125, R125, R154.reuse ;  /* 0x0000009a7d7d7220 */ /* 0x080fe20000400000 */
[----:B------:R-:W-:Y:S01]  /*8e20*/  F2FP.F16.F32.PACK_AB R119, RZ, R119 ;  /* 0x00000077ff77723e */ /* 0x000fe200000000ff */
[----:B------:R-:W-:Y:S01]  /*8e30*/  FMUL R126, R126, R154 ;  /* 0x0000009a7e7e7220 */ /* 0x000fe20000400000 */
[----:B------:R-:W-:Y:S01]  /*8e40*/  F2FP.F16.F32.PACK_AB R120, RZ, R120 ;  /* 0x00000078ff78723e */ /* 0x000fe200000000ff */
        /* <DEDUP_REMOVED lines=64> */
[----:B------:R-:W-:Y:S01]  /*9250*/  FMUL R145, R145, R154 ;  /* 0x0000009a91917220 */ /* 0x000fe20000400000 */
[----:B------:R-:W-:Y:S01]  /*9260*/  F2FP.F16.F32.PACK_AB R139, RZ, R139 ;  /* 0x0000008bff8b723e */ /* 0x000fe200000000ff */
[----:B------:R-:W-:Y:S01]  /*9270*/  IMAD.SHL.U32 R21, R4, 0x100, RZ ;  /* 0x0000010004157824 */ /* 0x000fe200078e00ff */
[----:B------:R-:W-:Y:S01]  /*9280*/  F2FP.F16.F32.PACK_AB R140, RZ, R140 ;  /* 0x0000008cff8c723e */ /* 0x000fe200000000ff */
[----:B------:R-:W-:Y:S01]  /*9290*/  @P1 STG.E.U16 desc[UR36][R8.64+0x90], R124 ;  /* 0x0000907c08001986 */ /* 0x000fe2000c101524 */
[----:B------:R-:W-:Y:S01]  /*92a0*/  ISETP.GT.AND P1, PT, R0, 0x50, P3 ;  /* 0x000000500000780c */ /* 0x000fe20001f24270 */
[-C--:B------:R-:W-:Y:S01]  /*92b0*/  FMUL R146, R146, R154.reuse ;  /* 0x0000009a92927220 */ /* 0x080fe20000400000 */
[----:B------:R-:W-:Y:S01]  /*92c0*/  F2FP.F16.F32.PACK_AB R141, RZ, R141 ;  /* 0x0000008dff8d723e */ /* 0x000fe200000000ff */
[----:B------:R-:W-:Y:S01]  /*92d0*/  @P2 STG.E.U16 desc[UR36][R8.64+0x92], R125 ;  /* 0x0000927d08002986 */ /* 0x000fe2000c101524 */
[C---:B------:R-:W-:Y:S01]  /*92e0*/  ISETP.GT.AND P2, PT, R0.reuse, 0x51, P3 ;  /* 0x000000510000780c */ /* 0x040fe20001f44270 */
[----:B------:R-:W-:Y:S01]  /*92f0*/  FMUL R147, R147, R154 ;  /* 0x0000009a93937220 */ /* 0x000fe20000400000 */
        /* <DEDUP_REMOVED lines=12> */
[----:B------:R-:W-:Y:S01]  /*93c0*/  SHF.L.U64.HI R15, R4, 0x8, R5 ;  /* 0x00000008040f7819 */ /* 0x000fe20000010205 */
[----:B------:R-:W-:Y:S01]  /*93d0*/  @P2 STG.E.U16 desc[UR36][R8.64+0xa2], R129 ;  /* 0x0000a28108002986 */ /* 0x000fe2000c101524 */
[C---:B------:R-:W-:Y:S01]  /*93e0*/  ISETP.GT.AND P2, PT, R0.reuse, 0x59, P3 ;  /* 0x000000590000780c */ /* 0x040fe20001f44270 */
        /* <DEDUP_REMOVED lines=56> */
[----:B------:R-:W-:Y:S01]  /*9770*/  FMUL R39, R39, R154 ;  /* 0x0000009a27277220 */ /* 0x000fe20000400000 */
[----:B------:R-:W-:Y:S01]  /*9780*/  F2FP.F16.F32.PACK_AB R33, RZ, R33 ;  /* 0x00000021ff21723e */ /* 0x000fe200000000ff */
[----:B------:R-:W-:Y:S01]  /*9790*/  @P2 STG.E.U16 desc[UR36][R10.64+0xd0], R142 ;  /* 0x0000d08e0a002986 */ /* 0x000fe2000c101524 */
[----:B------:R-:W-:Y:S01]  /*97a0*/  F2FP.F16.F32.PACK_AB R34, RZ, R34 ;  /* 0x00000022ff22723e */ /* 0x000fe200000000ff */
[-C--:B------:R-:W-:Y:S01]  /*97b0*/  FMUL R40, R40, R154.reuse ;  /* 0x0000009a28287220 */ /* 0x080fe20000400000 */
[----:B------:R-:W-:Y:S01]  /*97c0*/  F2FP.F16.F32.PACK_AB R35, RZ, R35 ;  /* 0x00000023ff23723e */ /* 0x000fe200000000ff */
[----:B------:R-:W-:Y:S01]  /*97d0*/  FMUL R41, R41, R154 ;  /* 0x0000009a29297220 */ /* 0x000fe20000400000 */
[----:B------:R-:W-:Y:S01]  /*97e0*/  F2FP.F16.F32.PACK_AB R36, RZ, R36 ;  /* 0x00000024ff24723e */ /* 0x000fe200000000ff */
[----:B------:R-:W-:Y:S01]  /*97f0*/  @P4 STG.E.U16 desc[UR36][R10.64+0xd2], R143 ;  /* 0x0000d28f0a004986 */ /* 0x000fe2000c101524 */
[----:B------:R-:W-:Y:S01]  /*9800*/  ISETP.GT.AND P4, PT, R0, 0x71, P0 ;  /* 0x000000710000780c */ /* 0x000fe20000784270 */
[----:B------:R-:W-:Y:S01]  /*9810*/  FMUL R42, R42, R154 ;  /* 0x0000009a2a2a7220 */ /* 0x000fe20000400000 */
[----:B------:R-:W-:Y:S01]  /*9820*/  F2FP.F16.F32.PACK_AB R37, RZ, R37 ;  /* 0x00000025ff25723e */ /* 0x000fe200000000ff */
[----:B------:R-:W-:Y:S01]  /*9830*/  @P5 STG.E.U16 desc[UR36][R8.64+0xe0], R144 ;  /* 0x0000e09008005986 */ /* 0x000fe2000c101524 */
[----:B------:R-:W-:Y:S01]  /*9840*/  ISETP.GT.AND P5, PT, R0, 0x70, P0 ;  /* 0x000000700000780c */ /* 0x000fe200007a4270 */
[----:B------:R-:W-:Y:S01]  /*9850*/  @P1 IMAD.MOV.U32 R4, RZ, RZ, R8 ;  /* 0x000000ffff041224 */ /* 0x000fe200078e0008 */
[----:B------:R-:W-:Y:S01]  /*9860*/  F2FP.F16.F32.PACK_AB R38, RZ, R38 ;  /* 0x00000026ff26723e */ /* 0x000fe200000000ff */
[----:B------:R-:W-:Y:S01]  /*9870*/  @P1 IMAD.MOV.U32 R5, RZ, RZ, R9 ;  /* 0x000000ffff051224 */ /* 0x000fe200078e0009 */
[----:B------:R-:W-:Y:S01]  /*9880*/  F2FP.F16.F32.PACK_AB R39, RZ, R39 ;  /* 0x00000027ff27723e */ /* 0x000fe200000000ff */
[----:B------:R-:W-:Y:S01]  /*9890*/  FMUL R43, R43, R154 ;  /* 0x0000009a2b2b7220 */ /* 0x000fe20000400000 */
[----:B------:R-:W-:Y:S01]  /*98a0*/  F2FP.F16.F32.PACK_AB R40, RZ, R40 ;  /* 0x00000028ff28723e */ /* 0x000fe200000000ff */
[----:B------:R-:W-:Y:S01]  /*98b0*/  FMUL R44, R44, R154 ;  /* 0x0000009a2c2c7220 */ /* 0x000fe20000400000 */
[----:B------:R0:W-:Y:S01]  /*98c0*/  @P1 STG.E.U16 desc[UR36][R4.64+0xe2], R145 ;  /* 0x0000e29104001986 */ /* 0x0001e2000c101524 */
[----:B------:R-:W-:Y:S01]  /*98d0*/  IADD3 R12, P1, P2, R7, R8, R21 ;  /* 0x00000008070c7210 */ /* 0x000fe20007a3e015 */
[-C--:B------:R-:W-:Y:S01]  /*98e0*/  FMUL R45, R45, R154.reuse ;  /* 0x0000009a2d2d7220 */ /* 0x080fe20000400000 */
[----:B------:R-:W-:Y:S01]  /*98f0*/  F2FP.F16.F32.PACK_AB R41, RZ, R41 ;  /* 0x00000029ff29723e */ /* 0x000fe200000000ff */
[-C--:B------:R-:W-:Y:S01]  /*9900*/  FMUL R46, R46, R154.reuse ;  /* 0x0000009a2e2e7220 */ /* 0x080fe20000400000 */
[----:B------:R-:W-:Y:S01]  /*9910*/  IADD3.X R13, R6, R9, R15, P1, P2 ;  /* 0x00000009060d7210 */ /* 0x000fe20000fe440f */
[-C--:B------:R-:W-:Y:S01]  /*9920*/  FMUL R47, R47, R154.reuse ;  /* 0x0000009a2f2f7220 */ /* 0x080fe20000400000 */
[C---:B------:R-:W-:Y:S01]  /*9930*/  ISETP.GT.AND P1, PT, R3.reuse, 0x80, PT ;  /* 0x000000800300780c */ /* 0x040fe20003f24270 */
[-C--:B------:R-:W-:Y:S01]  /*9940*/  FMUL R48, R48, R154.reuse ;  /* 0x0000009a30307220 */ /* 0x080fe20000400000 */
[----:B------:R-:W-:Y:S01]  /*9950*/  ISETP.GT.AND P2, PT, R3, 0x88, PT ;  /* 0x000000880300780c */ /* 0x000fe20003f44270 */
[----:B------:R-:W-:Y:S01]  /*9960*/  FMUL R49, R49, R154 ;  /* 0x0000009a31317220 */ /* 0x000fe20000400000 */
[----:B------:R-:W-:Y:S01]  /*9970*/  F2FP.F16.F32.PACK_AB R42, RZ, R42 ;  /* 0x0000002aff2a723e */ /* 0x000fe200000000ff */
[----:B0-----:R-:W-:Y:S01]  /*9980*/  @P5 IMAD.MOV.U32 R4, RZ, RZ, R10 ;  /* 0x000000ffff045224 */ /* 0x001fe200078e000a */
[----:B------:R-:W-:Y:S01]  /*9990*/  @P5 MOV R5, R11 ;  /* 0x0000000b00055202 */ /* 0x000fe20000000f00 */
[-C--:B------:R-:W-:Y:S01]  /*99a0*/  FMUL R50, R50, R154.reuse ;  /* 0x0000009a32327220 */ /* 0x080fe20000400000 */
[----:B------:R-:W-:Y:S01]  /*99b0*/  F2FP.F16.F32.PACK_AB R43, RZ, R43 ;  /* 0x0000002bff2b723e */ /* 0x000fe200000000ff */
[----:B------:R-:W-:Y:S01]  /*99c0*/  FMUL R51, R51, R154 ;  /* 0x0000009a33337220 */ /* 0x000fe20000400000 */
[----:B------:R-:W-:Y:S01]  /*99d0*/  F2FP.F16.F32.PACK_AB R44, RZ, R44 ;  /* 0x0000002cff2c723e */ /* 0x000fe200000000ff */
[----:B------:R0:W-:Y:S01]  /*99e0*/  @P5 STG.E.U16 desc[UR36][R4.64+0xe0], R146 ;  /* 0x0000e09204005986 */ /* 0x0001e2000c101524 */
[----:B------:R-:W-:Y:S01]  /*99f0*/  ISETP.GT.AND P5, PT, R0, 0x78, P3 ;  /* 0x000000780000780c */ /* 0x000fe20001fa4270 */
[-C--:B------:R-:W-:Y:S01]  /*9a00*/  FMUL R52, R52, R154.reuse ;  /* 0x0000009a34347220 */ /* 0x080fe20000400000 */
[C---:B------:R-:W-:Y:S01]  /*9a10*/  ISETP.GT.AND P3, PT, R0.reuse, 0x79, P3 ;  /* 0x000000790000780c */ /* 0x040fe20001f64270 */
[----:B------:R-:W-:Y:S01]  /*9a20*/  @P4 STG.E.U16 desc[UR36][R10.64+0xe2], R147 ;  /* 0x0000e2930a004986 */ /* 0x000fe2000c101524 */
[C---:B------:R-:W-:Y:S01]  /*9a30*/  ISETP.GT.AND P4, PT, R0.reuse, 0x78, P0 ;  /* 0x000000780000780c */ /* 0x040fe20000784270 */
[-C--:B------:R-:W-:Y:S01]  /*9a40*/  FMUL R53, R53, R154.reuse ;  /* 0x0000009a35357220 */ /* 0x080fe20000400000 */
[----:B------:R-:W-:Y:S01]  /*9a50*/  ISETP.GT.AND P0, PT, R0, 0x79, P0 ;  /* 0x000000790000780c */ /* 0x000fe20000704270 */
[-C--:B------:R-:W-:Y:S01]  /*9a60*/  FMUL R54, R54, R154.reuse ;  /* 0x0000009a36367220 */ /* 0x080fe20000400000 */
[----:B------:R-:W-:Y:S01]  /*9a70*/  F2FP.F16.F32.PACK_AB R45, RZ, R45 ;  /* 0x0000002dff2d723e */ /* 0x000fe200000000ff */
[----:B------:R-:W-:Y:S01]  /*9a80*/  FMUL R55, R55, R154 ;  /* 0x0000009a37377220 */ /* 0x000fe20000400000 */
[----:B------:R-:W-:Y:S01]  /*9a90*/  F2FP.F16.F32.PACK_AB R46, RZ, R46 ;  /* 0x0000002eff2e723e */ /* 0x000fe200000000ff */
[----:B------:R-:W-:Y:S01]  /*9aa0*/  FMUL R56, R56, R154 ;  /* 0x0000009a38387220 */ /* 0x000fe20000400000 */
[----:B------:R-:W-:Y:S01]  /*9ab0*/  F2FP.F16.F32.PACK_AB R47, RZ, R47 ;  /* 0x0000002fff2f723e */ /* 0x000fe200000000ff */
[----:B------:R-:W-:Y:S01]  /*9ac0*/  @P5 STG.E.U16 desc[UR36][R8.64+0xf0], R148 ;  /* 0x0000f09408005986 */ /* 0x000fe2000c101524 */
[----:B0-----:R-:W-:Y:S01]  /*9ad0*/  IADD3 R4, P5, R21, R8, RZ ;  /* 0x0000000815047210 */ /* 0x001fe20007fbe0ff */
[----:B------:R-:W-:Y:S01]  /*9ae0*/  FMUL R57, R57, R154 ;  /* 0x0000009a39397220 */ /* 0x000fe20000400000 */
[----:B------:R-:W-:Y:S01]  /*9af0*/  F2FP.F16.F32.PACK_AB R48, RZ, R48 ;  /* 0x00000030ff30723e */ /* 0x000fe200000000ff */
[----:B------:R0:W-:Y:S01]  /*9b00*/  @P3 STG.E.U16 desc[UR36][R8.64+0xf2], R149 ;  /* 0x0000f29508003986 */ /* 0x0001e2000c101524 */
[C---:B------:R-:W-:Y:S01]  /*9b10*/  ISETP.GT.AND P3, PT, R0.reuse, RZ, P1 ;  /* 0x000000ff0000720c */ /* 0x040fe20000f64270 */
[----:B------:R-:W-:Y:S01]  /*9b20*/  IMAD.X R5, R15, 0x1, R9, P5 ;  /* 0x000000010f057824 */ /* 0x000fe200028e0609 */
[C---:B------:R-:W-:Y:S01]  /*9b30*/  ISETP.GT.AND P5, PT, R0.reuse, RZ, P2 ;  /* 0x000000ff0000720c */ /* 0x040fe200017a4270 */
        /* <DEDUP_REMOVED lines=14> */
[----:B------:R-:W-:Y:S01]  /*9c20*/  @P4 STG.E.U16 desc[UR36][R4.64+0x2], R25 ;  /* 0x0000021904004986 */ /* 0x000fe2000c101524 */
[----:B------:R-:W-:Y:S01]  /*9c30*/  IADD3 R14, P4, R7, R4, RZ ;  /* 0x00000004070e7210 */ /* 0x000fe20007f9e0ff */
[--C-:B------:R-:W-:Y:S01]  /*9c40*/  IMAD.X R9, R6, 0x1, R5.reuse, P3 ;  /* 0x0000000106097824 */ /* 0x100fe200018e0605 */
[----:B------:R-:W-:Y:S01]  /*9c50*/  ISETP.GT.AND P3, PT, R0, 0x9, P2 ;  /* 0x000000090000780c */ /* 0x000fe20001764270 */
[-C--:B------:R-:W-:Y:S01]  /*9c60*/  FMUL R62, R62, R154.reuse ;  /* 0x0000009a3e3e7220 */ /* 0x080fe20000400000 */
[----:B------:R-:W-:Y:S01]  /*9c70*/  F2FP.F16.F32.PACK_AB R53, RZ, R53 ;  /* 0x00000035ff35723e */ /* 0x000fe200000000ff */
[----:B------:R-:W-:Y:S01]  /*9c80*/  IMAD.X R15, R6, 0x1, R5, P4 ;  /* 0x00000001060f7824 */ /* 0x000fe200020e0605 */
[----:B------:R-:W-:Y:S01]  /*9c90*/  ISETP.GT.AND P4, PT, R0, 0x8, P1 ;  /* 0x000000080000780c */ /* 0x000fe20000f84270 */
[----:B------:R-:W-:Y:S01]  /*9ca0*/  FMUL R63, R63, R154 ;  /* 0x0000009a3f3f7220 */ /* 0x000fe20000400000 */
[----:B------:R-:W-:Y:S01]  /*9cb0*/  F2FP.F16.F32.PACK_AB R54, RZ, R54 ;  /* 0x00000036ff36723e */ /* 0x000fe200000000ff */
[-C--:B------:R-:W-:Y:S01]  /*9cc0*/  FMUL R64, R64, R154.reuse ;  /* 0x0000009a40407220 */ /* 0x080fe20000400000 */
        /* <DEDUP_REMOVED lines=9> */
[----:B------:R-:W-:Y:S01]  /*9d60*/  @P4 STG.E.U16 desc[UR36][R4.64+0x10], R28 ;  /* 0x0000101c04004986 */ /* 0x000fe2000c101524 */
[----:B------:R-:W-:Y:S01]  /*9d70*/  ISETP.GT.AND P4, PT, R0, 0x10, P1 ;  /* 0x000000100000780c */ /* 0x000fe20000f84270 */
[-C--:B------:R-:W-:Y:S01]  /*9d80*/  FMUL R68, R68, R154.reuse ;  /* 0x0000009a44447220 */ /* 0x080fe20000400000 */
[----:B------:R-:W-:Y:S01]  /*9d90*/  F2FP.F16.F32.PACK_AB R57, RZ, R57 ;  /* 0x00000039ff39723e */ /* 0x000fe200000000ff */
[-C--:B------:R-:W-:Y:S01]  /*9da0*/  FMUL R69, R69, R154.reuse ;  /* 0x0000009a45457220 */ /* 0x080fe20000400000 */
        /* <DEDUP_REMOVED lines=14> */
[----:B------:R-:W-:Y:S01]  /*9e90*/  FMUL R73, R73, R154 ;  /* 0x0000009a49497220 */ /* 0x000fe20000400000 */
[----:B------:R-:W-:Y:S01]  /*9ea0*/  F2FP.F16.F32.PACK_AB R61, RZ, R61 ;  /* 0x0000003dff3d723e */ /* 0x000fe200000000ff */
[----:B------:R-:W-:Y:S01]  /*9eb0*/  @P5 STG.E.U16 desc[UR36][R4.64+0x22], R33 ;  /* 0x0000222104005986 */ /* 0x000fe2000c101524 */
[----:B------:R-:W-:Y:S01]  /*9ec0*/  ISETP.GT.AND P5, PT, R0, 0x19, P1 ;  /* 0x000000190000780c */ /* 0x000fe20000fa4270 */
[--C-:B------:R-:W-:Y:S01]  /*9ed0*/  @P0 IMAD.MOV.U32 R6, RZ, RZ, R12.reuse ;  /* 0x000000ffff060224 */ /* 0x100fe200078e000c */
[----:B------:R-:W-:Y:S01]  /*9ee0*/  F2FP.F16.F32.PACK_AB R62, RZ, R62 ;  /* 0x0000003eff3e723e */ /* 0x000fe200000000ff */
[--C-:B------:R-:W-:Y:S01]  /*9ef0*/  @P0 IMAD.MOV.U32 R7, RZ, RZ, R13.reuse ;  /* 0x000000ffff070224 */ /* 0x100fe200078e000d */
[----:B------:R-:W-:Y:S01]  /*9f00*/  F2FP.F16.F32.PACK_AB R63, RZ, R63 ;  /* 0x0000003fff3f723e */ /* 0x000fe200000000ff */
[----:B------:R-:W-:Y:S01]  /*9f10*/  FMUL R74, R74, R154 ;  /* 0x0000009a4a4a7220 */ /* 0x000fe20000400000 */
[----:B------:R-:W-:Y:S01]  /*9f20*/  F2FP.F16.F32.PACK_AB R64, RZ, R64 ;  /* 0x00000040ff40723e */ /* 0x000fe200000000ff */
[-C--:B------:R-:W-:Y:S01]  /*9f30*/  FMUL R75, R75, R154.reuse ;  /* 0x0000009a4b4b7220 */ /* 0x080fe20000400000 */
[----:B------:R0:W-:Y:S01]  /*9f40*/  @P0 STG.E.U16 desc[UR36][R6.64+0x20], R34 ;  /* 0x0000202206000986 */ /* 0x0001e2000c101524 */
        /* <DEDUP_REMOVED lines=9> */
[----:B------:R-:W-:Y:S01]  /*9fe0*/  FMUL R80, R80, R154 ;  /* 0x0000009a50507220 */ /* 0x000fe20000400000 */
[----:B------:R-:W-:Y:S01]  /*9ff0*/  F2FP.F16.F32.PACK_AB R69, RZ, R69 ;  /* 0x00000045ff45723e */ /* 0x000fe200000000ff */
[--C-:B0-----:R-:W-:Y:S01]  /*a000*/  @P3 IMAD.MOV.U32 R7, RZ, RZ, R13.reuse ;  /* 0x000000ffff073224 */ /* 0x101fe200078e000d */
[----:B------:R-:W-:Y:S01]  /*a010*/  @P3 MOV R6, R12 ;  /* 0x0000000c00063202 */ /* 0x000fe20000000f00 */
[----:B------:R-:W-:Y:S01]  /*a020*/  FMUL R81, R81, R154 ;  /* 0x0000009a51517220 */ /* 0x000fe20000400000 */
[----:B------:R-:W-:Y:S01]  /*a030*/  F2FP.F16.F32.PACK_AB R70, RZ, R70 ;  /* 0x00000046ff46723e */ /* 0x000fe200000000ff */
[-C--:B------:R-:W-:Y:S01]  /*a040*/  FMUL R82, R82, R154.reuse ;  /* 0x0000009a52527220 */ /* 0x080fe20000400000 */
[----:B------:R-:W-:Y:S01]  /*a050*/  F2FP.F16.F32.PACK_AB R71, RZ, R71 ;  /* 0x00000047ff47723e */ /* 0x000fe200000000ff */
[----:B------:R0:W-:Y:S01]  /*a060*/  @P3 STG.E.U16 desc[UR36][R6.64+0x22], R35 ;  /* 0x0000222306003986 */ /* 0x0001e2000c101524 */
        /* <DEDUP_REMOVED lines=11> */
[----:B0-----:R-:W-:Y:S01]  /*a120*/  @P0 IMAD.MOV.U32 R6, RZ, RZ, R12 ;  /* 0x000000ffff060224 */ /* 0x001fe200078e000c */
[----:B------:R-:W-:Y:S01]  /*a130*/  F2FP.F16.F32.PACK_AB R75, RZ, R75 ;  /* 0x0000004bff4b723e */ /* 0x000fe200000000ff */
[----:B------:R-:W-:Y:S01]  /*a140*/  @P0 IMAD.MOV.U32 R7, RZ, RZ, R13 ;  /* 0x000000ffff070224 */ /* 0x000fe200078e000d */
[----:B------:R-:W-:Y:S01]  /*a150*/  F2FP.F16.F32.PACK_AB R76, RZ, R76 ;  /* 0x0000004cff4c723e */ /* 0x000fe200000000ff */
[-C--:B------:R-:W-:Y:S01]  /*a160*/  FMUL R86, R86, R154.reuse ;  /* 0x0000009a56567220 */ /* 0x080fe20000400000 */
[----:B------:R-:W-:Y:S01]  /*a170*/  F2FP.F16.F32.PACK_AB R77, RZ, R77 ;  /* 0x0000004dff4d723e */ /* 0x000fe200000000ff */
[----:B------:R-:W-:Y:S01]  /*a180*/  FMUL R87, R87, R154 ;  /* 0x0000009a57577220 */ /* 0x000fe20000400000 */
[----:B------:R0:W-:Y:S01]  /*a190*/  @P0 STG.E.U16 desc[UR36][R6.64+0x30], R38 ;  /* 0x0000302606000986 */ /* 0x0001e2000c101524 */
[----:B------:R-:W-:-:S02]  /*a1a0*/  ISETP.GT.AND P0, PT, R0, 0x20, P2 ;  /* 0x000000200000780c */ /* 0x000fc40001704270 */
[----:B------:R-:W-:Y:S02]  /*a1b0*/  F2FP.F16.F32.PACK_AB R78, RZ, R78 ;  /* 0x0000004eff4e723e */ /* 0x000fe400000000ff */
[----:B------:R-:W-:Y:S02]  /*a1c0*/  F2FP.F16.F32.PACK_AB R79, RZ, R79 ;  /* 0x0000004fff4f723e */ /* 0x000fe400000000ff */
[----:B------:R-:W-:Y:S02]  /*a1d0*/  F2FP.F16.F32.PACK_AB R80, RZ, R80 ;  /* 0x00000050ff50723e */ /* 0x000fe400000000ff */
[----:B------:R-:W-:Y:S02]  /*a1e0*/  F2FP.F16.F32.PACK_AB R81, RZ, R81 ;  /* 0x00000051ff51723e */ /* 0x000fe400000000ff */
[----:B------:R-:W-:Y:S01]  /*a1f0*/  F2FP.F16.F32.PACK_AB R82, RZ, R82 ;  /* 0x00000052ff52723e */ /* 0x000fe200000000ff */
[----:B0-----:R-:W-:Y:S01]  /*a200*/  @P3 IMAD.MOV.U32 R6, RZ, RZ, R12 ;  /* 0x000000ffff063224 */ /* 0x001fe200078e000c */
[----:B------:R-:W-:Y:S01]  /*a210*/  F2FP.F16.F32.PACK_AB R83, RZ, R83 ;  /* 0x00000053ff53723e */ /* 0x000fe200000000ff */
[----:B------:R-:W-:Y:S01]  /*a220*/  @P3 IMAD.MOV.U32 R7, RZ, RZ, R13 ;  /* 0x000000ffff073224 */ /* 0x000fe200078e000d */
[----:B------:R-:W-:-:S02]  /*a230*/  F2FP.F16.F32.PACK_AB R84, RZ, R84 ;  /* 0x00000054ff54723e */ /* 0x000fc400000000ff */
[----:B------:R-:W-:Y:S02]  /*a240*/  F2FP.F16.F32.PACK_AB R85, RZ, R85 ;  /* 0x00000055ff55723e */ /* 0x000fe400000000ff */
[----:B------:R0:W-:Y:S01]  /*a250*/  @P3 STG.E.U16 desc[UR36][R6.64+0x32], R39 ;  /* 0x0000322706003986 */ /* 0x0001e2000c101524 */
[C---:B------:R-:W-:Y:S02]  /*a260*/  ISETP.GT.AND P3, PT, R0.reuse, 0x21, P2 ;  /* 0x000000210000780c */ /* 0x040fe40001764270 */
[----:B------:R-:W-:Y:S01]  /*a270*/  F2FP.F16.F32.PACK_AB R86, RZ, R86 ;  /* 0x00000056ff56723e */ /* 0x000fe200000000ff */
[----:B------:R-:W-:Y:S01]  /*a280*/  @P4 STG.E.U16 desc[UR36][R4.64+0x40], R40 ;  /* 0x0000402804004986 */ /* 0x000fe2000c101524 */
[C---:B------:R-:W-:Y:S02]  /*a290*/  ISETP.GT.AND P4, PT, R0.reuse, 0x28, P1 ;  /* 0x000000280000780c */ /* 0x040fe40000f84270 */
[----:B------:R-:W-:Y:S01]  /*a2a0*/  F2FP.F16.F32.PACK_AB R87, RZ, R87 ;  /* 0x00000057ff57723e */ /* 0x000fe200000000ff */
[----:B------:R-:W-:Y:S01]  /*a2b0*/  @P5 STG.E.U16 desc[UR36][R4.64+0x42], R41 ;  /* 0x0000422904005986 */ /* 0x000fe2000c101524 */
[----:B------:R-:W-:-:S02]  /*a2c0*/  ISETP.GT.AND P5, PT, R0, 0x29, P1 ;  /* 0x000000290000780c */ /* 0x000fc40000fa4270 */
[----:B0-----:R-:W-:Y:S01]  /*a2d0*/  @P0 MOV R6, R12 ;  /* 0x0000000c00060202 */ /* 0x001fe20000000f00 */
[----:B------:R-:W-:-:S05]  /*a2e0*/  @P0 IMAD.MOV.U32 R7, RZ, RZ, R13 ;  /* 0x000000ffff070224 */ /* 0x000fca00078e000d */
[----:B------:R0:W-:Y:S01]  /*a2f0*/  @P0 STG.E.U16 desc[UR36][R6.64+0x40], R42 ;  /* 0x0000402a06000986 */ /* 0x0001e2000c101524 */
[----:B------:R-:W-:Y:S01]  /*a300*/  ISETP.GT.AND P0, PT, R0, 0x28, P2 ;  /* 0x000000280000780c */ /* 0x000fe20001704270 */
[----:B0-----:R-:W-:Y:S02]  /*a310*/  @P3 IMAD.MOV.U32 R6, RZ, RZ, R12 ;  /* 0x000000ffff063224 */ /* 0x001fe400078e000c */
[----:B------:R-:W-:-:S05]  /*a320*/  @P3 IMAD.MOV.U32 R7, RZ, RZ, R13 ;  /* 0x000000ffff073224 */ /* 0x000fca00078e000d */
[----:B------:R0:W-:Y:S01]  /*a330*/  @P3 STG.E.U16 desc[UR36][R6.64+0x42], R43 ;  /* 0x0000422b06003986 */ /* 0x0001e2000c101524 */
[----:B------:R-:W-:-:S03]  /*a340*/  ISETP.GT.AND P3, PT, R0, 0x29, P2 ;  /* 0x000000290000780c */ /* 0x000fc60001764270 */
[----:B------:R-:W-:Y:S01]  /*a350*/  @P4 STG.E.U16 desc[UR36][R4.64+0x50], R44 ;  /* 0x0000502c04004986 */ /* 0x000fe2000c101524 */
[----:B------:R-:W-:-:S03]  /*a360*/  ISETP.GT.AND P4, PT, R0, 0x30, P1 ;  /* 0x000000300000780c */ /* 0x000fc60000f84270 */
[----:B------:R-:W-:Y:S01]  /*a370*/  @P5 STG.E.U16 desc[UR36][R4.64+0x52], R45 ;  /* 0x0000522d04005986 */ /* 0x000fe2000c101524 */
[----:B------:R-:W-:Y:S01]  /*a380*/  ISETP.GT.AND P5, PT, R0, 0x31, P1 ;  /* 0x000000310000780c */ /* 0x000fe20000fa4270 */
[----:B0-----:R-:W-:Y:S02]  /*a390*/  @P0 IMAD.MOV.U32 R6, RZ, RZ, R12 ;  /* 0x000000ffff060224 */ /* 0x001fe400078e000c */
[----:B------:R-:W-:-:S05]  /*a3a0*/  @P0 IMAD.MOV.U32 R7, RZ, RZ, R13 ;  /* 0x000000ffff070224 */ /* 0x000fca00078e000d */
[----:B------:R0:W-:Y:S01]  /*a3b0*/  @P0 STG.E.U16 desc[UR36][R6.64+0x50], R46 ;  /* 0x0000502e06000986 */ /* 0x0001e2000c101524 */
[----:B------:R-:W-:Y:S02]  /*a3c0*/  ISETP.GT.AND P0, PT, R0, 0x30, P2 ;  /* 0x000000300000780c */ /* 0x000fe40001704270 */
[----:B0-----:R-:W-:Y:S01]  /*a3d0*/  @P3 MOV R6, R12 ;  /* 0x0000000c00063202 */ /* 0x001fe20000000f00 */
        /* <DEDUP_REMOVED lines=18> */
[----:B------:R-:W-:Y:S02]  /*a500*/  ISETP.GT.AND P5, PT, R0, 0x41, P1 ;  /* 0x000000410000780c */ /* 0x000fe40000fa4270 */
        /* <DEDUP_REMOVED lines=79> */
[C---:B------:R-:W-:Y:S02]  /*aa00*/  ISETP.GT.AND P3, PT, R0.reuse, 0x78, P1 ;  /* 0x000000780000780c */ /* 0x040fe40000f64270 */
[C---:B------:R-:W-:Y:S01]  /*aa10*/  ISETP.GT.AND P1, PT, R0.reuse, 0x79, P1 ;  /* 0x000000790000780c */ /* 0x040fe20000f24270 */
[----:B------:R-:W-:Y:S01]  /*aa20*/  @P4 STG.E.U16 desc[UR36][R4.64+0xe0], R80 ;  /* 0x0000e05004004986 */ /* 0x000fe2000c101524 */
[----:B------:R-:W-:-:S03]  /*aa30*/  ISETP.GT.AND P4, PT, R0, 0x71, P2 ;  /* 0x000000710000780c */ /* 0x000fc60001784270 */
[----:B------:R-:W-:Y:S01]  /*aa40*/  @P5 STG.E.U16 desc[UR36][R4.64+0xe2], R81 ;  /* 0x0000e25104005986 */ /* 0x000fe2000c101524 */
[C---:B------:R-:W-:Y:S02]  /*aa50*/  ISETP.GT.AND P5, PT, R0.reuse, 0x78, P2 ;  /* 0x000000780000780c */ /* 0x040fe400017a4270 */
[----:B------:R-:W-:Y:S01]  /*aa60*/  ISETP.GT.AND P2, PT, R0, 0x79, P2 ;  /* 0x000000790000780c */ /* 0x000fe20001744270 */
[----:B0-----:R-:W-:Y:S02]  /*aa70*/  @P0 IMAD.MOV.U32 R6, RZ, RZ, R12 ;  /* 0x000000ffff060224 */ /* 0x001fe400078e000c */
[----:B------:R-:W-:-:S05]  /*aa80*/  @P0 IMAD.MOV.U32 R7, RZ, RZ, R13 ;  /* 0x000000ffff070224 */ /* 0x000fca00078e000d */
[----:B------:R0:W-:Y:S02]  /*aa90*/  @P0 STG.E.U16 desc[UR36][R6.64+0xe0], R82 ;  /* 0x0000e05206000986 */ /* 0x0001e4000c101524 */
[----:B0-----:R-:W-:Y:S01]  /*aaa0*/  @P4 MOV R6, R12 ;  /* 0x0000000c00064202 */ /* 0x001fe20000000f00 */
[----:B------:R-:W-:-:S05]  /*aab0*/  @P4 IMAD.MOV.U32 R7, RZ, RZ, R13 ;  /* 0x000000ffff074224 */ /* 0x000fca00078e000d */
[----:B------:R-:W-:Y:S04]  /*aac0*/  @P4 STG.E.U16 desc[UR36][R6.64+0xe2], R83 ;  /* 0x0000e25306004986 */ /* 0x000fe8000c101524 */
[----:B------:R-:W-:Y:S04]  /*aad0*/  @P3 STG.E.U16 desc[UR36][R4.64+0xf0], R84 ;  /* 0x0000f05404003986 */ /* 0x000fe8000c101524 */
[----:B------:R0:W-:Y:S02]  /*aae0*/  @P1 STG.E.U16 desc[UR36][R4.64+0xf2], R85 ;  /* 0x0000f25504001986 */ /* 0x0001e4000c101524 */
[----:B0-----:R-:W-:-:S02]  /*aaf0*/  @P5 IMAD.MOV.U32 R4, RZ, RZ, R12 ;  /* 0x000000ffff045224 */ /* 0x001fc400078e000c */
[----:B------:R-:W-:-:S05]  /*ab00*/  @P5 IMAD.MOV.U32 R5, RZ, RZ, R13 ;  /* 0x000000ffff055224 */ /* 0x000fca00078e000d */
[----:B------:R0:W-:Y:S04]  /*ab10*/  @P5 STG.E.U16 desc[UR36][R4.64+0xf0], R86 ;  /* 0x0000f05604005986 */ /* 0x0001e8000c101524 */
[----:B------:R0:W-:Y:S02]  /*ab20*/  @P2 STG.E.U16 desc[UR36][R12.64+0xf2], R87 ;  /* 0x0000f2570c002986 */ /* 0x0001e4000c101524 */
.L_x_280:
[----:B------:R-:W-:Y:S05]  /*ab30*/  BSYNC B0 ;  /* 0x0000000000007941 */ /* 0x000fea0003800000 */
.L_x_28:
[----:B------:R-:W-:Y:S01]  /*ab40*/  ULDC UR4, c[0x0][0xc] ;  /* 0x0000030000047ab9 */ /* 0x000fe20000000800 */
[----:B------:R-:W-:Y:S01]  /*ab50*/  ULDC UR5, c[0x0][0x10] ;  /* 0x0000040000057ab9 */ /* 0x000fe20000000800 */
[----:B0-----:R-:W0:Y:S01]  /*ab60*/  LDC R3, c[0x0][0x14] ;  /* 0x00000500ff037b82 */ /* 0x001e220000000800 */
[----:B------:R-:W-:Y:S01]  /*ab70*/  UIMAD.WIDE.U32 UR4, UR4, UR5, URZ ;  /* 0x00000005040472a5 */ /* 0x000fe2000f8e003f */
[----:B------:R-:W-:Y:S01]  /*ab80*/  PRMT R0, RZ, 0x7610, R0 ;  /* 0x00007610ff007816 */ /* 0x000fe20000000000 */
[----:B------:R-:W-:Y:S01]  /*ab90*/  IMAD.MOV.U32 R153, RZ, RZ, -0x1 ;  /* 0xffffffffff997424 */ /* 0x000fe200078e00ff */
[----:B------:R-:W-:-:S03]  /*aba0*/  MOV R23, 0xffffffff ;  /* 0xffffffff00177802 */ /* 0x000fc60000000f00 */
[----:B0-----:R-:W-:-:S04]  /*abb0*/  IMAD.WIDE.U32 R16, R3, UR4, R16 ;  /* 0x0000000403107c25 */ /* 0x001fc8000f8e0010 */
[----:B------:R-:W-:Y:S01]  /*abc0*/  IMAD R3, R3, UR5, RZ ;  /* 0x0000000503037c24 */ /* 0x000fe2000f8e02ff */
[----:B------:R-:W-:Y:S02]  /*abd0*/  ULDC.64 UR4, c[0x0][0x650] ;  /* 0x0001940000047ab9 */ /* 0x000fe40000000a00 */
[----:B------:R-:W-:Y:S01]  /*abe0*/  ISETP.GE.U32.AND P0, PT, R16, UR4, PT ;  /* 0x0000000410007c0c */ /* 0x000fe2000bf06070 */
[----:B------:R-:W-:-:S05]  /*abf0*/  IMAD.IADD R17, R17, 0x1, R3 ;  /* 0x0000000111117824 */ /* 0x000fca00078e0203 */
[----:B------:R-:W-:-:S13]  /*ac00*/  ISETP.GE.U32.AND.EX P0, PT, R17, UR5, PT, P0 ;  /* 0x0000000511007c0c */ /* 0x000fda000bf06100 */
[----:B------:R-:W-:Y:S05]  /*ac10*/  @P0 BRA `(.L_x_281) ;  /* 0x0000000400640947 */ /* 0x000fea0003800000 */
[----:B------:R-:W0:Y:S01]  /*ac20*/  S2R R12, SR_CTAID.X ;  /* 0x00000000000c7919 */ /* 0x000e220000002500 */
[----:B-12---:R-:W1:Y:S01]  /*ac30*/  LDC.64 R10, c[0x0][0x628] ;  /* 0x00018a00ff0a7b82 */ /* 0x006e620000000a00 */
[----:B------:R-:W-:Y:S01]  /*ac40*/  ULDC UR4, c[0x0][0x150] ;  /* 0x0000540000047ab9 */ /* 0x000fe20000000800 */
[----:B------:R-:W-:Y:S01]  /*ac50*/  IMAD.MOV.U32 R8, RZ, RZ, R16 ;  /* 0x000000ffff087224 */ /* 0x000fe200078e0010 */
[----:B------:R-:W2:Y:S01]  /*ac60*/  S2R R24, SR_CTAID.Y ;  /* 0x0000000000187919 */ /* 0x000ea20000002600 */
[----:B------:R-:W-:-:S04]  /*ac70*/  IMAD.MOV.U32 R9, RZ, RZ, R17 ;  /* 0x000000ffff097224 */ /* 0x000fc800078e0011 */
[----:B------:R-:W2:Y:S08]  /*ac80*/  LDC R21, c[0x0][0x144] ;  /* 0x00005100ff157b82 */ /* 0x000eb00000000800 */
[----:B------:R-:W2:Y:S08]  /*ac90*/  LDC R0, c[0x0][0x630] ;  /* 0x00018c00ff007b82 */ /* 0x000eb00000000800 */
[----:B------:R-:W2:Y:S01]  /*aca0*/  LDC.64 R14, c[0x0][0x620] ;  /* 0x00018800ff0e7b82 */ /* 0x000ea20000000a00 */
[----:B-1----:R-:W-:-:S04]  /*acb0*/  ISETP.NE.U32.AND P0, PT, R10, RZ, PT ;  /* 0x000000ff0a00720c */ /* 0x002fc80003f05070 */
[----:B------:R-:W-:Y:S02]  /*acc0*/  ISETP.NE.AND.EX P0, PT, R11, RZ, PT, P0 ;  /* 0x000000ff0b00720c */ /* 0x000fe40003f05300 */
[----:B0-----:R-:W-:-:S05]  /*acd0*/  I2FP.F32.U32 R3, R12 ;  /* 0x0000000c00037245 */ /* 0x001fca0000201000 */
[----:B------:R-:W-:-:S04]  /*ace0*/  FMUL R3, R3, UR4 ;  /* 0x0000000403037c20 */ /* 0x000fc80008400000 */
[----:B------:R0:W1:Y:S02]  /*acf0*/  F2I.U32.TRUNC.NTZ R20, R3 ;  /* 0x0000000300147305 */ /* 0x000064000020f000 */
[----:B------:R-:W-:Y:S05]  /*ad00*/  @!P0 BRA `(.L_x_282) ;  /* 0x0000000000288947 */ /* 0x000fea0003800000 */
[----:B0-----:R-:W0:Y:S02]  /*ad10*/  LDC R3, c[0x0][0x634] ;  /* 0x00018d00ff037b82 */ /* 0x001e240000000800 */
        /* <DEDUP_REMOVED lines=9> */
.L_x_282:
[----:B------:R-:W3:Y:S01]  /*adb0*/  LDC.64 R28, c[0x0][0x640] ;  /* 0x00019000ff1c7b82 */ /* 0x000ee20000000a00 */
[-CC-:B--2---:R-:W-:Y:S01]  /*adc0*/  SHF.R.U64 R23, R8, R0.reuse, R9.reuse ;  /* 0x0000000008177219 */ /* 0x184fe20000001209 */
[----:B-1----:R-:W-:Y:S01]  /*add0*/  IMAD.MOV R20, RZ, RZ, -R20 ;  /* 0x000000ffff147224 */ /* 0x002fe200078e0a14 */
[----:B------:R-:W-:Y:S01]  /*ade0*/  SHF.R.U32.HI R0, RZ, R0, R9 ;  /* 0x00000000ff007219 */ /* 0x000fe20000011609 */
[----:B------:R-:W-:Y:S01]  /*adf0*/  ULDC UR4, c[0x0][0x154] ;  /* 0x0000550000047ab9 */ /* 0x000fe20000000800 */
[----:B0-----:R-:W-:Y:S01]  /*ae00*/  IADD3 R3, P0, RZ, -R23, RZ ;  /* 0x80000017ff037210 */ /* 0x001fe20007f1e0ff */
[----:B------:R-:W-:Y:S02]  /*ae10*/  IMAD R21, R21, R20, R12 ;  /* 0x0000001415157224 */ /* 0x000fe400078e020c */
[----:B------:R-:W0:Y:S01]  /*ae20*/  LDC R6, c[0x0][0x618] ;  /* 0x00018600ff067b82 */ /* 0x000e220000000800 */
[----:B------:R-:W-:Y:S01]  /*ae30*/  IADD3.X R5, RZ, ~R0, RZ, P0, !PT ;  /* 0x80000000ff057210 */ /* 0x000fe200007fe4ff */
[----:B------:R-:W-:-:S04]  /*ae40*/  IMAD.MOV.U32 R7, RZ, RZ, 0x1 ;  /* 0x00000001ff077424 */ /* 0x000fc800078e00ff */
[-C--:B------:R-:W-:Y:S02]  /*ae50*/  IMAD R0, R5, R14.reuse, RZ ;  /* 0x0000000e05007224 */ /* 0x080fe400078e02ff */
[----:B------:R-:W1:Y:S01]  /*ae60*/  LDC R8, c[0x0][0x608] ;  /* 0x00018200ff087b82 */ /* 0x000e620000000800 */
[----:B------:R-:W-:-:S04]  /*ae70*/  IMAD.WIDE.U32 R4, R3, R14, R16 ;  /* 0x0000000e03047225 */ /* 0x000fc800078e0010 */
[----:B------:R-:W-:Y:S01]  /*ae80*/  IMAD R3, R3, R15, R0 ;  /* 0x0000000f03037224 */ /* 0x000fe200078e0200 */
[----:B------:R-:W-:Y:S02]  /*ae90*/  I2FP.F32.U32 R0, R24 ;  /* 0x0000001800007245 */ /* 0x000fe40000201000 */
[----:B------:R-:W2:Y:S01]  /*aea0*/  LDC R26, c[0x0][0x658] ;  /* 0x00019600ff1a7b82 */ /* 0x000ea20000000800 */
[----:B------:R-:W-:Y:S01]  /*aeb0*/  IMAD.IADD R3, R5, 0x1, R3 ;  /* 0x0000000105037824 */ /* 0x000fe200078e0203 */
[----:B---3--:R-:W-:Y:S01]  /*aec0*/  ISETP.NE.U32.AND P0, PT, R28, RZ, PT ;  /* 0x000000ff1c00720c */ /* 0x008fe20003f05070 */
[----:B------:R-:W-:Y:S01]  /*aed0*/  FMUL R0, R0, UR4 ;  /* 0x0000000400007c20 */ /* 0x000fe20008400000 */
[----:B------:R-:W-:Y:S02]  /*aee0*/  IMAD.MOV.U32 R5, RZ, RZ, -0x1 ;  /* 0xffffffffff057424 */ /* 0x000fe400078e00ff */
[----:B------:R-:W-:Y:S01]  /*aef0*/  ISETP.NE.AND.EX P0, PT, R29, RZ, PT, P0 ;  /* 0x000000ff1d00720c */ /* 0x000fe20003f05300 */
[----:B------:R3:W2:Y:S01]  /*af00*/  F2I.U32.TRUNC.NTZ R13, R0 ;  /* 0x00000000000d7305 */ /* 0x0006a2000020f000 */
[----:B------:R-:W3:Y:S01]  /*af10*/  LDC R15, c[0x0][0x148] ;  /* 0x00005200ff0f7b82 */ /* 0x000ee20000000800 */
[----:B0-----:R-:W-:-:S02]  /*af20*/  SHF.R.U64 R12, R4, R6, R3 ;  /* 0x00000006040c7219 */ /* 0x001fc40000001203 */
[----:B------:R-:W-:-:S05]  /*af30*/  SHF.R.U32.HI R3, RZ, R6, R3 ;  /* 0x00000006ff037219 */ /* 0x000fca0000011603 */
[----:B------:R-:W0:Y:S01]  /*af40*/  LDC R20, c[0x0][0x600] ;  /* 0x00018000ff147b82 */ /* 0x000e220000000800 */
[-CC-:B-1----:R-:W-:Y:S02]  /*af50*/  SHF.R.U64 R10, R12, R8.reuse, R3.reuse ;  /* 0x000000080c0a7219 */ /* 0x182fe40000001203 */
[----:B------:R-:W-:-:S05]  /*af60*/  SHF.R.U32.HI R3, RZ, R8, R3 ;  /* 0x00000008ff037219 */ /* 0x000fca0000011603 */
[----:B------:R-:W1:Y:S01]  /*af70*/  LDC R27, c[0x0][0x648] ;  /* 0x00019200ff1b7b82 */ /* 0x000e620000000800 */
[-C--:B--2---:R-:W-:Y:S02]  /*af80*/  SHF.L.U32 R4, R5, R26.reuse, RZ ;  /* 0x0000001a05047219 */ /* 0x084fe400000006ff */
[--C-:B------:R-:W-:Y:S02]  /*af90*/  SHF.R.U64 R14, R10, R26, R3.reuse ;  /* 0x0000001a0a0e7219 */ /* 0x100fe40000001203 */
[----:B------:R-:W-:Y:S02]  /*afa0*/  LOP3.LUT R25, RZ, R4, RZ, 0x33, !PT ;  /* 0x00000004ff197212 */ /* 0x000fe400078e33ff */
[-C--:B------:R-:W-:Y:S01]  /*afb0*/  SHF.R.U32.HI R5, RZ, R26.reuse, R3 ;  /* 0x0000001aff057219 */ /* 0x080fe20000011603 */
[----:B------:R-:W2:Y:S01]  /*afc0*/  LDC R30, c[0x0][0x638] ;  /* 0x00018e00ff1e7b82 */ /* 0x000ea20000000800 */
[----:B------:R-:W-:Y:S01]  /*afd0*/  SHF.L.U32 R152, R7, R26, RZ ;  /* 0x0000001a07987219 */ /* 0x000fe200000006ff */
[----:B------:R-:W-:-:S06]  /*afe0*/  IMAD.MOV.U32 R4, RZ, RZ, R14 ;  /* 0x000000ffff047224 */ /* 0x000fcc00078e000e */
[----:B------:R-:W0:Y:S01]  /*aff0*/  LDC R31, c[0x0][0x610] ;  /* 0x00018400ff1f7b82 */ /* 0x000e220000000800 */
[----:B------:R-:W-:Y:S05]  /*b000*/  @!P0 BRA `(.L_x_283) ;  /* 0x0000000000288947 */ /* 0x000fea0003800000 */
[----:B------:R-:W4:Y:S02]  /*b010*/  LDC R3, c[0x0][0x64c] ;  /* 0x00019300ff037b82 */ /* 0x000f240000000800 */
[----:B----4-:R-:W-:-:S04]  /*b020*/  IADD3 R3, P0, R14, R3, RZ ;  /* 0x000000030e037210 */ /* 0x010fc80007f1e0ff */
[----:B------:R-:W-:-:S05]  /*b030*/  IADD3.X R11, RZ, R5, RZ, P0, !PT ;  /* 0x00000005ff0b7210 */ /* 0x000fca00007fe4ff */
[----:B------:R-:W-:-:S04]  /*b040*/  IMAD.WIDE.U32 R4, R11, R28, RZ ;  /* 0x0000001c0b047225 */ /* 0x000fc800078e00ff */
[----:B------:R-:W-:-:S04]  /*b050*/  IMAD.WIDE.U32 R6, P0, R3, R29, R4 ;  /* 0x0000001d03067225 */ /* 0x000fc80007800004 */
[----:B------:R-:W-:-:S04]  /*b060*/  IMAD.WIDE.U32 R4, R3, R28, RZ ;  /* 0x0000001c03047225 */ /* 0x000fc800078e00ff */
[----:B------:R-:W-:Y:S01]  /*b070*/  IMAD.X R9, RZ, RZ, RZ, P0 ;  /* 0x000000ffff097224 */ /* 0x000fe200000e06ff */
[----:B------:R-:W-:Y:S01]  /*b080*/  IADD3 RZ, P0, R5, R6, RZ ;  /* 0x0000000605ff7210 */ /* 0x000fe20007f1e0ff */
[----:B------:R-:W-:-:S04]  /*b090*/  IMAD.MOV.U32 R8, RZ, RZ, R7 ;  /* 0x000000ffff087224 */ /* 0x000fc800078e0007 */
[----:B------:R-:W-:-:S08]  /*b0a0*/  IMAD.WIDE.U32.X R4, R11, R29, R8, P0 ;  /* 0x0000001d0b047225 */ /* 0x000fd000000e0408 */
.L_x_283:
[----:B------:R-:W-:Y:S01]  /*b0b0*/  ISETP.NE.AND P0, PT, R2, 0x1, PT ;  /* 0x000000010200780c */ /* 0x000fe20003f05270 */
[----:B0-----:R-:W-:Y:S01]  /*b0c0*/  VIADD R7, R20, 0xffffffff ;  /* 0xffffffff14077836 */ /* 0x001fe20000000000 */
[----:B-1-3--:R-:W-:Y:S01]  /*b0d0*/  SHF.R.U64 R0, R4, R27, R5 ;  /* 0x0000001b04007219 */ /* 0x00afe20000001205 */
[----:B------:R-:W-:Y:S01]  /*b0e0*/  IMAD.MOV R13, RZ, RZ, -R13 ;  /* 0x000000ffff0d7224 */ /* 0x000fe200078e0a0d */
[----:B------:R-:W-:Y:S02]  /*b0f0*/  LOP3.LUT R5, R10, R25, RZ, 0xc0, !PT ;  /* 0x000000190a057212 */ /* 0x000fe400078ec0ff */
[----:B------:R-:W-:Y:S01]  /*b100*/  MOV R4, 0x1 ;  /* 0x0000000100047802 */ /* 0x000fe20000000f00 */
[----:B------:R-:W-:Y:S02]  /*b110*/  IMAD.MOV R3, RZ, RZ, -R0 ;  /* 0x000000ffff037224 */ /* 0x000fe400078e0a00 */
[----:B------:R-:W-:Y:S01]  /*b120*/  IMAD R152, R152, R0, R5 ;  /* 0x0000000098987224 */ /* 0x000fe200078e0205 */
[----:B------:R-:W-:Y:S01]  /*b130*/  LOP3.LUT R5, R12, R7, RZ, 0xc0, !PT ;  /* 0x000000070c057212 */ /* 0x000fe200078ec0ff */
[----:B--2---:R-:W-:-:S02]  /*b140*/  IMAD R0, R3, R30, R14 ;  /* 0x0000001e03007224 */ /* 0x004fc400078e020e */
[----:B------:R-:W-:Y:S02]  /*b150*/  @P0 IMAD R21, R15, R13, R24 ;  /* 0x0000000d0f150224 */ /* 0x000fe400078e0218 */
[----:B------:R-:W-:Y:S01]  /*b160*/  IMAD R3, R0, R20, R5 ;  /* 0x0000001400037224 */ /* 0x000fe200078e0205 */
[----:B------:R-:W-:Y:S01]  /*b170*/  PRMT R0, R4, 0x7610, R0 ;  /* 0x0000761004007816 */ /* 0x000fe20000000000 */
[----:B------:R-:W-:-:S05]  /*b180*/  IMAD R152, R152, R31, R21 ;  /* 0x0000001f98987224 */ /* 0x000fca00078e0215 */
[----:B------:R-:W-:Y:S02]  /*b190*/  SEL R153, R3, R152, !P0 ;  /* 0x0000009803997207 */ /* 0x000fe40004000000 */
[----:B------:R-:W-:-:S07]  /*b1a0*/  SEL R152, R152, R3, !P0 ;  /* 0x0000000398987207 */ /* 0x000fce0004000000 */
.L_x_281:
[----:B------:R-:W-:-:S13]  /*b1b0*/  LOP3.LUT P0, RZ, R0, 0xff, RZ, 0xc0, !PT ;  /* 0x000000ff00ff7812 */ /* 0x000fda000780c0ff */
[----:B------:R-:W-:Y:S05]  /*b1c0*/  @P0 BRA `(.L_x_284) ;  /* 0xffffff5c00500947 */ /* 0x000fea000383ffff */
[----:B------:R-:W-:Y:S05]  /*b1d0*/  EXIT ;  /* 0x000000000000794d */ /* 0x000fea0003800000 */
.L_x_3:
[----:B0-----:R-:W-:Y:S01]  /*b1e0*/  ULDC.64 UR4, c[0x0][0x650] ;  /* 0x0001940000047ab9 */ /* 0x001fe20000000a00 */
        /* <DEDUP_REMOVED lines=8> */
[----:B------:R-:W-:Y:S02]  /*b270*/  IMAD.MOV.U32 R10, RZ, RZ, R16 ;  /* 0x000000ffff0a7224 */ /* 0x000fe400078e0010 */
[----:B------:R-:W-:-:S05]  /*b280*/  IMAD.MOV.U32 R11, RZ, RZ, R17 ;  /* 0x000000ffff0b7224 */ /* 0x000fca00078e0011 */
[----:B------:R-:W1:Y:S08]  /*b290*/  LDC R14, c[0x0][0x630] ;  /* 0x00018c00ff0e7b82 */ /* 0x000e700000000800 */
[----:B------:R-:W2:Y:S01]  /*b2a0*/  LDC.64 R20, c[0x0][0x620] ;  /* 0x00018800ff147b82 */ /* 0x000ea20000000a00 */
[----:B0-----:R-:W-:-:S04]  /*b2b0*/  ISETP.NE.U32.AND P0, PT, R12, RZ, PT ;  /* 0x000000ff0c00720c */ /* 0x001fc80003f05070 */
[----:B------:R-:W-:-:S13]  /*b2c0*/  ISETP.NE.AND.EX P0, PT, R13, RZ, PT, P0 ;  /* 0x000000ff0d00720c */ /* 0x000fda0003f05300 */
[----:B-12---:R-:W-:Y:S05]  /*b2d0*/  @!P0 BRA `(.L_x_286) ;  /* 0x0000000000288947 */ /* 0x006fea0003800000 */
[----:B------:R-:W0:Y:S02]  /*b2e0*/  LDC R7, c[0x0][0x634] ;  /* 0x00018d00ff077b82 */ /* 0x000e240000000800 */
[----:B0-----:R-:W-:-:S04]  /*b2f0*/  IADD3 R11, P0, R16, R7, RZ ;  /* 0x00000007100b7210 */ /* 0x001fc80007f1e0ff */
        /* <DEDUP_REMOVED lines=8> */
.L_x_286:
[--C-:B------:R-:W-:Y:S01]  /*b380*/  SHF.R.U64 R12, R10, R14, R11.reuse ;  /* 0x0000000e0a0c7219 */ /* 0x100fe2000000120b */
[----:B------:R-:W0:Y:S01]  /*b390*/  LDC R22, c[0x0][0x618] ;  /* 0x00018600ff167b82 */ /* 0x000e220000000800 */
[----:B------:R-:W-:Y:S01]  /*b3a0*/  I2FP.F32.U32 R6, R4 ;  /* 0x0000000400067245 */ /* 0x000fe20000201000 */
[----:B------:R-:W-:Y:S01]  /*b3b0*/  ULDC UR4, c[0x0][0x150] ;  /* 0x0000540000047ab9 */ /* 0x000fe20000000800 */
[----:B------:R-:W-:Y:S02]  /*b3c0*/  SHF.R.U32.HI R5, RZ, R14, R11 ;  /* 0x0000000eff057219 */ /* 0x000fe4000001160b */
[----:B------:R-:W-:Y:S01]  /*b3d0*/  IADD3 R9, P0, RZ, -R12, RZ ;  /* 0x8000000cff097210 */ /* 0x000fe20007f1e0ff */
[----:B------:R-:W-:Y:S01]  /*b3e0*/  FMUL R11, R6, UR4 ;  /* 0x00000004060b7c20 */ /* 0x000fe20008400000 */
[----:B------:R-:W-:Y:S01]  /*b3f0*/  ULDC UR4, c[0x0][0x154] ;  /* 0x0000550000047ab9 */ /* 0x000fe20000000800 */
[----:B------:R-:W1:Y:S02]  /*b400*/  LDC.64 R24, c[0x0][0x640] ;  /* 0x00019000ff187b82 */ /* 0x000e640000000a00 */
[----:B------:R-:W-:-:S02]  /*b410*/  IMAD.X R5, RZ, RZ, ~R5, P0 ;  /* 0x000000ffff057224 */ /* 0x000fc400000e0e05 */
[----:B------:R-:W2:Y:S01]  /*b420*/  F2I.U32.TRUNC.NTZ R11, R11 ;  /* 0x0000000b000b7305 */ /* 0x000ea2000020f000 */
[----:B------:R-:W-:-:S03]  /*b430*/  IMAD.WIDE.U32 R6, R9, R20, R16 ;  /* 0x0000001409067225 */ /* 0x000fc600078e0010 */
[----:B------:R-:W3:Y:S01]  /*b440*/  LDC R13, c[0x0][0x144] ;  /* 0x00005100ff0d7b82 */ /* 0x000ee20000000800 */
[----:B------:R-:W-:-:S04]  /*b450*/  IMAD R8, R5, R20, RZ ;  /* 0x0000001405087224 */ /* 0x000fc800078e02ff */
[----:B------:R-:W-:Y:S01]  /*b460*/  IMAD R5, R9, R21, R8 ;  /* 0x0000001509057224 */ /* 0x000fe200078e0208 */
[----:B------:R-:W-:Y:S02]  /*b470*/  MOV R8, 0xffffffff ;  /* 0xffffffff00087802 */ /* 0x000fe40000000f00 */
[----:B------:R-:W4:Y:S01]  /*b480*/  LDC R14, c[0x0][0x608] ;  /* 0x00018200ff0e7b82 */ /* 0x000f220000000800 */
[----:B------:R-:W-:Y:S01]  /*b490*/  IMAD.IADD R5, R7, 0x1, R5 ;  /* 0x0000000107057824 */ /* 0x000fe200078e0205 */
[----:B------:R-:W-:-:S04]  /*b4a0*/  I2FP.F32.U32 R7, R3 ;  /* 0x0000000300077245 */ /* 0x000fc80000201000 */
[-C--:B0-----:R-:W-:Y:S01]  /*b4b0*/  SHF.R.U64 R10, R6, R22.reuse, R5 ;  /* 0x00000016060a7219 */ /* 0x081fe20000001205 */
[----:B--2---:R-:W-:Y:S01]  /*b4c0*/  IMAD.MOV R6, RZ, RZ, -R11 ;  /* 0x000000ffff067224 */ /* 0x004fe200078e0a0b */
[----:B------:R-:W0:Y:S01]  /*b4d0*/  LDC R9, c[0x0][0x658] ;  /* 0x00019600ff097b82 */ /* 0x000e220000000800 */
[----:B-1----:R-:W-:Y:S01]  /*b4e0*/  ISETP.NE.U32.AND P0, PT, R24, RZ, PT ;  /* 0x000000ff1800720c */ /* 0x002fe20003f05070 */
[----:B------:R-:W-:Y:S01]  /*b4f0*/  FMUL R7, R7, UR4 ;  /* 0x0000000407077c20 */ /* 0x000fe20008400000 */
[----:B------:R-:W-:Y:S02]  /*b500*/  SHF.R.U32.HI R5, RZ, R22, R5 ;  /* 0x00000016ff057219 */ /* 0x000fe40000011605 */
[----:B------:R-:W-:-:S03]  /*b510*/  ISETP.NE.AND.EX P0, PT, R25, RZ, PT, P0 ;  /* 0x000000ff1900720c */ /* 0x000fc60003f05300 */
[----:B------:R-:W1:Y:S01]  /*b520*/  LDC R20, c[0x0][0x148] ;  /* 0x00005200ff147b82 */ /* 0x000e620000000800 */
[----:B---3--:R-:W-:Y:S02]  /*b530*/  IMAD R23, R13, R6, R4 ;  /* 0x000000060d177224 */ /* 0x008fe400078e0204 */
[----:B------:R-:W-:-:S05]  /*b540*/  IMAD.MOV.U32 R6, RZ, RZ, 0x1 ;  /* 0x00000001ff067424 */ /* 0x000fca00078e00ff */
[----:B------:R-:W2:Y:S01]  /*b550*/  LDC R21, c[0x0][0x600] ;  /* 0x00018000ff157b82 */ /* 0x000ea20000000800 */
[-CC-:B----4-:R-:W-:Y:S02]  /*b560*/  SHF.R.U64 R13, R10, R14.reuse, R5.reuse ;  /* 0x0000000e0a0d7219 */ /* 0x190fe40000001205 */
[----:B------:R-:W-:Y:S02]  /*b570*/  SHF.R.U32.HI R4, RZ, R14, R5 ;  /* 0x0000000eff047219 */ /* 0x000fe40000011605 */
[----:B------:R3:W4:Y:S03]  /*b580*/  F2I.U32.TRUNC.NTZ R14, R7 ;  /* 0x00000007000e7305 */ /* 0x000726000020f000 */
[----:B------:R-:W1:Y:S01]  /*b590*/  LDC R26, c[0x0][0x648] ;  /* 0x00019200ff1a7b82 */ /* 0x000e620000000800 */
[-C--:B0-----:R-:W-:Y:S02]  /*b5a0*/  SHF.R.U64 R15, R13, R9.reuse, R4 ;  /* 0x000000090d0f7219 */ /* 0x081fe40000001204 */
[----:B------:R-:W-:-:S02]  /*b5b0*/  SHF.L.U32 R8, R8, R9, RZ ;  /* 0x0000000908087219 */ /* 0x000fc400000006ff */
[-C--:B------:R-:W-:Y:S01]  /*b5c0*/  SHF.R.U32.HI R5, RZ, R9.reuse, R4 ;  /* 0x00000009ff057219 */ /* 0x080fe20000011604 */
[----:B------:R-:W-:Y:S01]  /*b5d0*/  IMAD.MOV.U32 R4, RZ, RZ, R15 ;  /* 0x000000ffff047224 */ /* 0x000fe200078e000f */
[----:B------:R-:W-:Y:S01]  /*b5e0*/  SHF.L.U32 R22, R6, R9, RZ ;  /* 0x0000000906167219 */ /* 0x000fe200000006ff */
[----:B------:R-:W0:Y:S01]  /*b5f0*/  LDC R27, c[0x0][0x638] ;  /* 0x00018e00ff1b7b82 */ /* 0x000e220000000800 */
[----:B------:R-:W-:-:S07]  /*b600*/  LOP3.LUT R28, RZ, R8, RZ, 0x33, !PT ;  /* 0x00000008ff1c7212 */ /* 0x000fce00078e33ff */
        /* <DEDUP_REMOVED lines=12> */
.L_x_287:
[----:B------:R-:W-:Y:S01]  /*b6d0*/  ISETP.NE.AND P0, PT, R2, 0x1, PT ;  /* 0x000000010200780c */ /* 0x000fe20003f05270 */
[----:B--2---:R-:W-:Y:S01]  /*b6e0*/  VIADD R7, R21, 0xffffffff ;  /* 0xffffffff15077836 */ /* 0x004fe20000000000 */
[----:B-1----:R-:W-:Y:S01]  /*b6f0*/  SHF.R.U64 R5, R4, R26, R5 ;  /* 0x0000001a04057219 */ /* 0x002fe20000001205 */
[----:B------:R-:W-:Y:S01]  /*b700*/  IMAD.MOV.U32 R8, RZ, RZ, R12 ;  /* 0x000000ffff087224 */ /* 0x000fe200078e000c */
[----:B------:R-:W-:Y:S02]  /*b710*/  IADD3 R14, -R14, RZ, RZ ;  /* 0x000000ff0e0e7210 */ /* 0x000fe40007ffe1ff */
[----:B------:R-:W-:Y:S01]  /*b720*/  LOP3.LUT R4, R13, R28, RZ, 0xc0, !PT ;  /* 0x0000001c0d047212 */ /* 0x000fe200078ec0ff */
[----:B------:R-:W-:Y:S01]  /*b730*/  IMAD.MOV R6, RZ, RZ, -R5 ;  /* 0x000000ffff067224 */ /* 0x000fe200078e0a05 */
[----:B------:R-:W-:-:S03]  /*b740*/  LOP3.LUT R10, R10, R7, RZ, 0xc0, !PT ;  /* 0x000000070a0a7212 */ /* 0x000fc600078ec0ff */
[----:B------:R-:W-:Y:S02]  /*b750*/  IMAD R4, R22, R5, R4 ;  /* 0x0000000516047224 */ /* 0x000fe400078e0204 */
[----:B------:R-:W-:Y:S02]  /*b760*/  @P0 IMAD R23, R20, R14, R3 ;  /* 0x0000000e14170224 */ /* 0x000fe400078e0203 */
[----:B0-----:R-:W-:Y:S02]  /*b770*/  IMAD R3, R6, R27, R15 ;  /* 0x0000001b06037224 */ /* 0x001fe400078e020f */
[----:B------:R-:W-:Y:S02]  /*b780*/  IMAD R7, R4, R29, R23 ;  /* 0x0000001d04077224 */ /* 0x000fe400078e0217 */
[----:B------:R-:W-:Y:S02]  /*b790*/  IMAD R4, R3, R21, R10 ;  /* 0x0000001503047224 */ /* 0x000fe400078e020a */
[----:B------:R-:W-:-:S03]  /*b7a0*/  IMAD.MOV.U32 R6, RZ, RZ, 0x1 ;  /* 0x00000001ff067424 */ /* 0x000fc600078e00ff */
[----:B------:R-:W-:Y:S02]  /*b7b0*/  SEL R9, R4, R7, !P0 ;  /* 0x0000000704097207 */ /* 0x000fe40004000000 */
[----:B------:R-:W-:-:S07]  /*b7c0*/  SEL R7, R7, R4, !P0 ;  /* 0x0000000407077207 */ /* 0x000fce0004000000 */
.L_x_285:
[----:B------:R-:W-:-:S08]  /*b7d0*/  NOP ;  /* 0x0000000000007918 */ /* 0x000fd00000000000 */
[----:B------:R-:W0:-:S00]  /*b7e0*/  USETMAXREG.DEALLOC.CTAPOOL 0x28 ;  /* 0x00000028000079c8 */ /* 0x000e0000080e0500 */
[----:B0-----:R-:W-:-:S13]  /*b7f0*/  ISETP.NE.AND P0, PT, R0, RZ, PT ;  /* 0x000000ff0000720c */ /* 0x001fda0003f05270 */
[----:B------:R-:W-:Y:S05]  /*b800*/  @P0 EXIT ;  /* 0x000000000000094d */ /* 0x000fea0003800000 */
[----:B------:R-:W-:Y:S01]  /*b810*/  LOP3.LUT P0, RZ, R6, 0xff, RZ, 0xc0, !PT ;  /* 0x000000ff06ff7812 */ /* 0x000fe2000780c0ff */
[----:B------:R-:W-:Y:S01]  /*b820*/  IMAD.MOV.U32 R0, RZ, RZ, 0x1 ;  /* 0x00000001ff007424 */ /* 0x000fe200078e00ff */
[----:B------:R-:W-:-:S11]  /*b830*/  MOV R12, RZ ;  /* 0x000000ff000c7202 */ /* 0x000fd60000000f00 */
[----:B------:R-:W-:Y:S05]  /*b840*/  @!P0 BRA `(.L_x_288) ;  /* 0x0000000c00608947 */ /* 0x000fea0003800000 */
[----:B------:R-:W0:Y:S01]  /*b850*/  LDC R0, c[0x0][0x28c] ;  /* 0x0000a300ff007b82 */ /* 0x000e220000000800 */
[----:B------:R-:W-:Y:S01]  /*b860*/  ULDC UR5, c[0x0][0x658] ;  /* 0x0001960000057ab9 */ /* 0x000fe20000000800 */
[----:B------:R-:W-:Y:S01]  /*b870*/  UMOV UR7, 0xffffffff ;  /* 0xffffffff00077882 */ /* 0x000fe20000000000 */
[----:B------:R-:W-:Y:S01]  /*b880*/  ULDC UR6, c[0x0][0xc] ;  /* 0x0000030000067ab9 */ /* 0x000fe20000000800 */
[----:B------:R-:W-:Y:S01]  /*b890*/  USHF.L.U32 UR9, UR7, UR5, URZ ;  /* 0x0000000507097299 */ /* 0x000fe2000800063f */
[C---:B------:R-:W-:Y:S01]  /*b8a0*/  LOP3.LUT P2, RZ, R18.reuse, 0x7f, RZ, 0xc0, !PT ;  /* 0x0000007f12ff7812 */ /* 0x040fe2000784c0ff */
[----:B------:R-:W-:Y:S01]  /*b8b0*/  UMOV UR8, 0x1 ;  /* 0x0000000100087882 */ /* 0x000fe20000000000 */
[----:B------:R-:W-:Y:S01]  /*b8c0*/  ULDC UR7, c[0x0][0x10] ;  /* 0x0000040000077ab9 */ /* 0x000fe20000000800 */
[----:B------:R-:W-:Y:S01]  /*b8d0*/  LOP3.LUT P0, RZ, R18, 0x1f, RZ, 0xc0, !PT ;  /* 0x0000001f12ff7812 */ /* 0x000fe2000780c0ff */
[----:B------:R-:W-:Y:S01]  /*b8e0*/  UIMAD.WIDE.U32 UR6, UR6, UR7, URZ ;  /* 0x00000007060672a5 */ /* 0x000fe2000f8e003f */
[----:B------:R-:W-:Y:S01]  /*b8f0*/  BSSY B0, `(.L_x_288) ;  /* 0x00000cd000007945 */ /* 0x000fe20003800000 */
[----:B------:R-:W-:Y:S01]  /*b900*/  USHF.L.U32 UR5, UR8, UR5, URZ ;  /* 0x0000000508057299 */ /* 0x000fe2000800063f */
[----:B------:R-:W-:Y:S01]  /*b910*/  IMAD.MOV.U32 R13, RZ, RZ, 0x1 ;  /* 0x00000001ff0d7424 */ /* 0x000fe200078e00ff */
[----:B------:R-:W-:Y:S01]  /*b920*/  LOP3.LUT R11, R19, 0x2, RZ, 0xfc, !PT ;  /* 0x00000002130b7812 */ /* 0x000fe200078efcff */
[----:B------:R-:W-:Y:S01]  /*b930*/  ULDC UR8, c[0x0][0x14] ;  /* 0x0000050000087ab9 */ /* 0x000fe20000000800 */
[----:B------:R-:W-:Y:S01]  /*b940*/  PLOP3.LUT P0, PT, P0, P2, PT, 0x8a, 0x0 ;  /* 0x000000000000781c */ /* 0x000fe20000705172 */
[----:B------:R-:W-:Y:S01]  /*b950*/  UIMAD.WIDE.U32 UR30, UR6, UR8, URZ ;  /* 0x00000008061e72a5 */ /* 0x000fe2000f8e003f */
[----:B------:R-:W-:Y:S01]  /*b960*/  IMAD.MOV.U32 R12, RZ, RZ, RZ ;  /* 0x000000ffff0c7224 */ /* 0x000fe200078e00ff */
[----:B------:R-:W-:Y:S01]  /*b970*/  UIMAD UR7, UR7, UR8, URZ ;  /* 0x00000008070772a4 */ /* 0x000fe2000f8e023f */
[----:B------:R-:W-:Y:S01]  /*b980*/  ULDC UR4, c[0x0][0x600] ;  /* 0x0001800000047ab9 */ /* 0x000fe20000000800 */
[----:B------:R-:W-:-:S02]  /*b990*/  ULOP3.LUT UR6, URZ, UR9, URZ, 0x33, !UPT ;  /* 0x000000093f067292 */ /* 0x000fc4000f8e333f */
[----:B------:R-:W-:Y:S01]  /*b9a0*/  UIADD3 UR4, UR4, -0x1, URZ ;  /* 0xffffffff04047890 */ /* 0x000fe2000fffe03f */
[----:B0-----:R-:W-:Y:S01]  /*b9b0*/  VIADD R0, R0, 0x7f ;  /* 0x0000007f00007836 */ /* 0x001fe20000000000 */
[----:B------:R-:W-:Y:S01]  /*b9c0*/  UIADD3 UR7, UR31, UR7, URZ ;  /* 0x000000071f077290 */ /* 0x000fe2000fffe03f */
[----:B------:R-:W-:-:S03]  /*b9d0*/  ULDC.64 UR38, c[0x0][0x198] ;  /* 0x0000660000267ab9 */ /* 0x000fc60000000a00 */
[----:B------:R-:W-:-:S04]  /*b9e0*/  SHF.R.S32.HI R3, RZ, 0x1f, R0 ;  /* 0x0000001fff037819 */ /* 0x000fc80000011400 */
[----:B------:R-:W-:Y:S01]  /*b9f0*/  LEA.HI R3, R3, R0, RZ, 0x7 ;  /* 0x0000000003037211 */ /* 0x000fe200078f38ff */
[----:B------:R-:W-:-:S03]  /*ba00*/  IMAD.MOV.U32 R0, RZ, RZ, 0x1 ;  /* 0x00000001ff007424 */ /* 0x000fc600078e00ff */
[----:B------:R-:W-:-:S05]  /*ba10*/  SHF.R.S32.HI R3, RZ, 0x7, R3 ;  /* 0x00000007ff037819 */ /* 0x000fca0000011403 */
[----:B------:R-:W-:-:S07]  /*ba20*/  VIADD R10, R3, 0x1 ;  /* 0x00000001030a7836 */ /* 0x000fce0000000000 */
.L_x_300:
[----:B------:R-:W-:-:S03]  /*ba30*/  UMOV UR8, 0xffffffff ;  /* 0xffffffff00087882 */ /* 0x000fc60000000000 */
[----:B------:R-:W-:Y:S05]  /*ba40*/  BRA.DIV UR8, `(.L_x_289) ;  /* 0x0000000e08a87947 */ /* 0x000fea000b800000 */
[----:B------:R-:W-:-:S13]  /*ba50*/  ELECT P6, URZ, PT ;  /* 0x00000000003f782f */ /* 0x000fda00038c0000 */
.L_x_310:
[----:B------:R-:W0:Y:S01]  /*ba60*/  LDC R4, c[0x0][0x28c] ;  /* 0x0000a300ff047b82 */ /* 0x000e220000000800 */
[----:B------:R-:W-:Y:S01]  /*ba70*/  BSSY B1, `(.L_x_290) ;  /* 0x0000043000017945 */ /* 0x000fe20003800000 */
[----:B0-----:R-:W-:-:S13]  /*ba80*/  ISETP.LT.OR P6, PT, R4, 0x1, !P6 ;  /* 0x000000010400780c */ /* 0x001fda00077c1670 */
[----:B------:R-:W-:Y:S05]  /*ba90*/  @P6 BRA `(.L_x_291) ;  /* 0x0000000400006947 */ /* 0x000fea0003800000 */
[----:B------:R-:W-:Y:S01]  /*baa0*/  SHF.L.U32 R15, R7, 0x8, RZ ;  /* 0x00000008070f7819 */ /* 0x000fe200000006ff */
[----:B------:R-:W-:Y:S02]  /*bab0*/  IMAD.SHL.U32 R18, R9, 0x80, RZ ;  /* 0x0000008009127824 */ /* 0x000fe400078e00ff */
[----:B------:R-:W-:Y:S02]  /*bac0*/  IMAD.MOV.U32 R20, RZ, RZ, RZ ;  /* 0x000000ffff147224 */ /* 0x000fe400078e00ff */
[----:B------:R-:W-:Y:S02]  /*bad0*/  IMAD.MOV.U32 R4, RZ, RZ, R10 ;  /* 0x000000ffff047224 */ /* 0x000fe400078e000a */
[----:B------:R-:W-:Y:S02]  /*bae0*/  IMAD.MOV.U32 R5, RZ, RZ, R0 ;  /* 0x000000ffff057224 */ /* 0x000fe400078e0000 */
[----:B------:R-:W-:-:S07]  /*baf0*/  IMAD.MOV.U32 R6, RZ, RZ, R12 ;  /* 0x000000ffff067224 */ /* 0x000fce00078e000c */
.L_x_295:
[----:B------:R-:W0:Y:S01]  /*bb00*/  S2R R14, SR_CgaCtaId ;  /* 0x00000000000e7919 */ /* 0x000e220000008800 */
[----:B------:R-:W-:Y:S01]  /*bb10*/  MOV R7, 0x400 ;  /* 0x0000040000077802 */ /* 0x000fe20000000f00 */
[----:B------:R-:W1:Y:S03]  /*bb20*/  @!P2 LDC R9, c[0x0][0x500] ;  /* 0x00014000ff09ab82 */ /* 0x000e660000000800 */
[----:B0-----:R-:W-:Y:S02]  /*bb30*/  LEA R21, R14, R7, 0x18 ;  /* 0x000000070e157211 */ /* 0x001fe400078ec0ff */
[----:B------:R-:W-:Y:S02]  /*bb40*/  SHF.L.U32 R7, R5, 0x1f, RZ ;  /* 0x0000001f05077819 */ /* 0x000fe400000006ff */
[----:B------:R-:W-:-:S04]  /*bb50*/  LEA R14, R6, R21, 0x3 ;  /* 0x00000015060e7211 */ /* 0x000fc800078e18ff */
[----:B------:R-:W0:Y:S02]  /*bb60*/  SYNCS.PHASECHK.TRANS64.TRYWAIT P1, [R14+URZ+0x18], R7 ;  /* 0x000018070e0075a7 */ /* 0x000e24000802017f */
[----:B01----:R-:W-:Y:S05]  /*bb70*/  @!P1 BRA `(.L_x_292) ;  /* 0x0000000c007c9947 */ /* 0x003fea0003800000 */
.L_x_311:
[----:B0-----:R-:W-:Y:S01]  /*bb80*/  PRMT R7, R11, 0x9910, RZ ;  /* 0x000099100b077816 */ /* 0x001fe200000000ff */
[----:B------:R0:W-:Y:S03]  /*bb90*/  @!P2 SYNCS.ARRIVE.TRANS64 RZ, [R14+URZ], R9 ;  /* 0x000000090effa9a7 */ /* 0x0001e6000800003f */
[----:B------:R-:W-:-:S13]  /*bba0*/  ISETP.NE.AND P1, PT, R7, 0x2, PT ;  /* 0x000000020700780c */ /* 0x000fda0003f25270 */
[----:B0-----:R-:W-:Y:S05]  /*bbb0*/  @P1 BRA `(.L_x_293) ;  /* 0x0000000000041947 */ /* 0x001fea0003800000 */
[----:B------:R-:W-:Y:S01]  /*bbc0*/  BPT.TRAP 0x1 ;  /* 0x000000040000795c */ /* 0x000fe20000300000 */
.L_x_293:
[----:B------:R-:W-:Y:S05]  /*bbd0*/  @P0 BRA `(.L_x_294) ;  /* 0x0000000000040947 */ /* 0x000fea0003800000 */
[----:B------:R-:W-:Y:S01]  /*bbe0*/  BPT.TRAP 0x1 ;  /* 0x000000040000795c */ /* 0x000fe20000300000 */
.L_x_294:
[--C-:B------:R-:W-:Y:S01]  /*bbf0*/  IMAD R7, R6, 0x10000, R21.reuse ;  /* 0x0001000006077824 */ /* 0x100fe200078e0215 */
[----:B------:R-:W-:Y:S01]  /*bc00*/  R2UR UR34, R20 ;  /* 0x00000000142272ca */ /* 0x000fe200000e0000 */
[----:B------:R-:W-:Y:S01]  /*bc10*/  IMAD R21, R6, 0x8000, R21 ;  /* 0x0000800006157824 */ /* 0x000fe200078e0215 */
[----:B------:R-:W-:Y:S01]  /*bc20*/  R2UR UR33, R14 ;  /* 0x000000000e2172ca */ /* 0x000fe200000e0000 */
[----:B------:R-:W-:Y:S01]  /*bc30*/  VIADD R4, R4, 0xffffffff ;  /* 0xffffffff04047836 */ /* 0x000fe20000000000 */
[----:B------:R-:W-:Y:S01]  /*bc40*/  R2UR UR24, R7 ;  /* 0x00000000071872ca */ /* 0x000fe200000e0000 */
[----:B------:R-:W-:Y:S01]  /*bc50*/  UIADD3 UR14, UP0, UR38, 0xf0, URZ ;  /* 0x000000f0260e7890 */ /* 0x000fe2000ff1e03f */
[----:B------:R-:W-:Y:S01]  /*bc60*/  R2UR UR8, R21 ;  /* 0x00000000150872ca */ /* 0x000fe200000e0000 */
[----:B------:R-:W-:Y:S01]  /*bc70*/  UIADD3 UR40, UP1, UR38, 0x1f0, URZ ;  /* 0x000001f026287890 */ /* 0x000fe2000ff3e03f */
[----:B------:R-:W-:Y:S01]  /*bc80*/  R2UR UR36, R8 ;  /* 0x00000000082472ca */ /* 0x000fe200000e0000 */
[----:B------:R-:W-:Y:S01]  /*bc90*/  UIADD3.X UR15, URZ, UR39, URZ, UP0, !UPT ;  /* 0x000000273f0f7290 */ /* 0x000fe200087fe43f */
[----:B------:R-:W-:Y:S01]  /*bca0*/  R2UR UR35, R15 ;  /* 0x000000000f2372ca */ /* 0x000fe200000e0000 */
[----:B------:R-:W-:Y:S01]  /*bcb0*/  UIADD3.X UR41, URZ, UR39, URZ, UP1, !UPT ;  /* 0x000000273f297290 */ /* 0x000fe20008ffe43f */
[----:B------:R-:W-:Y:S01]  /*bcc0*/  R2UR UR19, R18 ;  /* 0x00000000121372ca */ /* 0x000fe200000e0000 */
[----:B------:R-:W-:Y:S01]  /*bcd0*/  UIADD3 UR26, UR34, 0x40, URZ ;  /* 0x00000040221a7890 */ /* 0x000fe2000fffe03f */
[----:B------:R-:W-:Y:S01]  /*bce0*/  ISETP.GT.AND P3, PT, R4, 0x1, PT ;  /* 0x000000010400780c */ /* 0x000fe20003f64270 */
[----:B------:R-:W-:Y:S01]  /*bcf0*/  VIADD R6, R6, 0x1 ;  /* 0x0000000106067836 */ /* 0x000fe20000000000 */
[----:B------:R-:W-:Y:S01]  /*bd00*/  UMOV UR22, 0x0 ;  /* 0x0000000000167882 */ /* 0x000fe20000000000 */
[----:B------:R-:W-:Y:S01]  /*bd10*/  UIADD3 UR32, UR24, 0x100, URZ ;  /* 0x0000010018207890 */ /* 0x000fe2000fffe03f */
[----:B------:R-:W-:Y:S01]  /*bd20*/  VIADD R20, R20, 0x80 ;  /* 0x0000008014147836 */ /* 0x000fe20000000000 */
[----:B------:R-:W-:Y:S01]  /*bd30*/  UIADD3 UR24, UR24, 0x8100, URZ ;  /* 0x0000810018187890 */ /* 0x000fe2000fffe03f */
[----:B------:R-:W-:Y:S01]  /*bd40*/  ISETP.NE.AND P1, PT, R6, 0x3, PT ;  /* 0x000000030600780c */ /* 0x000fe20003f25270 */
[----:B------:R-:W-:-:S02]  /*bd50*/  UIADD3 UR16, UR8, 0x30100, URZ ;  /* 0x0003010008107890 */ /* 0x000fc4000fffe03f */
[----:B------:R-:W-:Y:S01]  /*bd60*/  UIADD3 UR8, UR8, 0x34100, URZ ;  /* 0x0003410008087890 */ /* 0x000fe2000fffe03f */
[----:B------:R-:W-:Y:S01]  /*bd70*/  SEL R14, RZ, 0x1, P1 ;  /* 0x00000001ff0e7807 */ /* 0x000fe20000800000 */
[----:B------:R-:W-:Y:S01]  /*bd80*/  UMOV UR23, 0x10000000 ;  /* 0x1000000000177882 */ /* 0x000fe20000000000 */
[----:B------:R-:W-:Y:S01]  /*bd90*/  UMOV UR25, UR33 ;  /* 0x0000002100197c82 */ /* 0x000fe20008000000 */
[----:B------:R-:W-:Y:S01]  /*bda0*/  UMOV UR28, UR36 ;  /* 0x00000024001c7c82 */ /* 0x000fe20008000000 */
[----:B------:R-:W-:Y:S01]  /*bdb0*/  UMOV UR27, UR35 ;  /* 0x00000023001b7c82 */ /* 0x000fe20008000000 */
[----:B------:R-:W-:Y:S01]  /*bdc0*/  UMOV UR17, UR33 ;  /* 0x0000002100117c82 */ /* 0x000fe20008000000 */
[----:B------:R-:W-:Y:S01]  /*bdd0*/  UMOV UR18, UR34 ;  /* 0x0000002200127c82 */ /* 0x000fe20008000000 */
[----:B------:R-:W-:Y:S01]  /*bde0*/  UMOV UR20, UR36 ;  /* 0x0000002400147c82 */ /* 0x000fe20008000000 */
[----:B------:R0:W-:Y:S01]  /*bdf0*/  UTMALDG.3D [UR32], [UR14], desc[UR22] ;  /* 0x000016200e0075b4 */ /* 0x0001e20008011000 */
[----:B------:R-:W-:Y:S01]  /*be00*/  UMOV UR9, UR33 ;  /* 0x0000002100097c82 */ /* 0x000fe20008000000 */
[----:B------:R-:W-:Y:S01]  /*be10*/  UMOV UR11, UR19 ;  /* 0x00000013000b7c82 */ /* 0x000fe20008000000 */
[----:B------:R-:W-:Y:S01]  /*be20*/  UMOV UR12, UR36 ;  /* 0x00000024000c7c82 */ /* 0x000fe20008000000 */
[----:B------:R-:W-:Y:S01]  /*be30*/  UMOV UR10, UR26 ;  /* 0x0000001a000a7c82 */ /* 0x000fe20008000000 */
[----:B------:R-:W-:-:S02]  /*be40*/  LOP3.LUT R5, R5, R14, RZ, 0x3c, !PT ;  /* 0x0000000e05057212 */ /* 0x000fc400078e3cff */
[----:B------:R-:W-:Y:S01]  /*be50*/  SEL R6, R6, RZ, P1 ;  /* 0x000000ff06067207 */ /* 0x000fe20000800000 */
[----:B------:R0:W-:Y:S01]  /*be60*/  UTMALDG.3D [UR24], [UR14], desc[UR22] ;  /* 0x000016180e0075b4 */ /* 0x0001e20008011000 */
[----:B------:R0:W-:Y:S01]  /*be70*/  UTMALDG.3D [UR16], [UR40], desc[UR22] ;  /* 0x00001610280075b4 */ /* 0x0001e20008011000 */
[----:B------:R0:W-:Y:S02]  /*be80*/  UTMALDG.3D [UR8], [UR40], desc[UR22] ;  /* 0x00001608280075b4 */ /* 0x0001e40008011000 */
[----:B0-----:R-:W-:Y:S05]  /*be90*/  @P3 BRA `(.L_x_295) ;  /* 0xfffffffc00183947 */ /* 0x001fea000383ffff */
.L_x_291:
[----:B------:R-:W-:Y:S05]  /*bea0*/  BSYNC B1 ;  /* 0x0000000000017941 */ /* 0x000fea0003800000 */
.L_x_290:
[----:B------:R-:W-:Y:S01]  /*beb0*/  LOP3.LUT P3, RZ, R13, 0xff, RZ, 0xc0, !PT ;  /* 0x000000ff0dff7812 */ /* 0x000fe2000786c0ff */
[----:B------:R-:W-:Y:S01]  /*bec0*/  ULDC.64 UR8, c[0x0][0x650] ;  /* 0x0001940000087ab9 */ /* 0x000fe20000000a00 */
[----:B------:R-:W-:Y:S01]  /*bed0*/  IADD3 R12, R3, R12, RZ ;  /* 0x0000000c030c7210 */ /* 0x000fe20007ffe0ff */
[----:B------:R-:W-:Y:S01]  /*bee0*/  BSSY B1, `(.L_x_296) ;  /* 0x000006b000017945 */ /* 0x000fe20003800000 */
[----:B------:R-:W-:Y:S01]  /*bef0*/  IADD3 R16, P4, R16, UR30, RZ ;  /* 0x0000001e10107c10 */ /* 0x000fe2000ff9e0ff */
[----:B------:R-:W-:Y:S01]  /*bf00*/  IMAD.MOV.U32 R9, RZ, RZ, -0x1 ;  /* 0xffffffffff097424 */ /* 0x000fe200078e00ff */
[----:B------:R-:W-:Y:S01]  /*bf10*/  ISETP.GT.U32.AND P1, PT, R12, 0x2, PT ;  /* 0x000000020c00780c */ /* 0x000fe20003f24070 */
[----:B------:R-:W-:Y:S01]  /*bf20*/  IMAD.MOV.U32 R8, RZ, RZ, -0x1 ;  /* 0xffffffffff087424 */ /* 0x000fe200078e00ff */
[----:B------:R-:W-:Y:S02]  /*bf30*/  IADD3.X R17, R17, UR7, RZ, P4, !PT ;  /* 0x0000000711117c10 */ /* 0x000fe4000a7fe4ff */
[----:B------:R-:W-:-:S02]  /*bf40*/  ISETP.LT.U32.AND P1, PT, R3, 0x3, P1 ;  /* 0x000000030300780c */ /* 0x000fc40000f21070 */
[----:B------:R-:W-:Y:S01]  /*bf50*/  PRMT R13, RZ, 0x7610, R13 ;  /* 0x00007610ff0d7816 */ /* 0x000fe2000000000d */
[----:B------:R-:W0:Y:S01]  /*bf60*/  @P3 S2R R5, SR_CgaCtaId ;  /* 0x0000000000053919 */ /* 0x000e220000008800 */
[----:B------:R-:W-:-:S04]  /*bf70*/  @P3 MOV R4, 0x400 ;  /* 0x0000040000043802 */ /* 0x000fc80000000f00 */
[----:B0-----:R-:W-:Y:S01]  /*bf80*/  @P3 LEA R6, R5, R4, 0x18 ;  /* 0x0000000405063211 */ /* 0x001fe200078ec0ff */
[----:B------:R-:W-:-:S03]  /*bf90*/  IMAD.WIDE.U32 R4, R12, -0x55555555, RZ ;  /* 0xaaaaaaab0c047825 */ /* 0x000fc600078e00ff */
[----:B------:R0:W-:Y:S01]  /*bfa0*/  @P3 SYNCS.ARRIVE.TRANS64.A1T0 RZ, [R6+URZ+0x48], RZ ;  /* 0x000048ff06ff39a7 */ /* 0x0001e2000810003f */
[----:B------:R-:W-:Y:S02]  /*bfb0*/  ISETP.GE.U32.AND P3, PT, R3, 0x3, PT ;  /* 0x000000030300780c */ /* 0x000fe40003f66070 */
[----:B------:R-:W-:Y:S02]  /*bfc0*/  SHF.R.U32.HI R7, RZ, 0x1, R5 ;  /* 0x00000001ff077819 */ /* 0x000fe40000011605 */
[----:B------:R-:W-:Y:S02]  /*bfd0*/  SEL R5, RZ, 0x1, !P1 ;  /* 0x00000001ff057807 */ /* 0x000fe40004800000 */
[----:B------:R-:W-:Y:S01]  /*bfe0*/  ISETP.GE.U32.AND P1, PT, R16, UR8, PT ;  /* 0x0000000810007c0c */ /* 0x000fe2000bf26070 */
[----:B------:R-:W-:Y:S01]  /*bff0*/  IMAD R12, R7, -0x3, R12 ;  /* 0xfffffffd070c7824 */ /* 0x000fe200078e020c */
[----:B------:R-:W-:Y:S02]  /*c000*/  LOP3.LUT R0, R0, R5, RZ, 0x3c, !PT ;  /* 0x0000000500007212 */ /* 0x000fe400078e3cff */
[----:B------:R-:W-:-:S02]  /*c010*/  ISETP.GE.U32.AND.EX P1, PT, R17, UR9, PT, P1 ;  /* 0x0000000911007c0c */ /* 0x000fc4000bf26110 */
[----:B------:R-:W-:Y:S02]  /*c020*/  PRMT R4, RZ, 0x7610, R4 ;  /* 0x00007610ff047816 */ /* 0x000fe40000000004 */
[----:B------:R-:W-:Y:S01]  /*c030*/  @P3 LOP3.LUT R0, R0, 0x1, R7, 0x78, !PT ;  /* 0x0000000100003812 */ /* 0x000fe200078e7807 */
[----:B------:R-:W-:-:S08]  /*c040*/  IMAD.MOV.U32 R7, RZ, RZ, -0x1 ;  /* 0xffffffffff077424 */ /* 0x000fd000078e00ff */
[----:B0-----:R-:W-:Y:S05]  /*c050*/  @P1 BRA `(.L_x_297) ;  /* 0x00000004004c1947 */ /* 0x001fea0003800000 */
[----:B------:R-:W-:Y:S01]  /*c060*/  ULDC.64 UR8, c[0x0][0x628] ;  /* 0x00018a0000087ab9 */ /* 0x000fe20000000a00 */
[----:B------:R-:W0:Y:S01]  /*c070*/  S2R R15, SR_CTAID.X ;  /* 0x00000000000f7919 */ /* 0x000e220000002500 */
[----:B------:R-:W-:Y:S01]  /*c080*/  ISETP.NE.U32.AND P1, PT, RZ, UR8, PT ;  /* 0x00000008ff007c0c */ /* 0x000fe2000bf25070 */
[----:B------:R-:W-:Y:S01]  /*c090*/  ULDC UR11, c[0x0][0x630] ;  /* 0x00018c00000b7ab9 */ /* 0x000fe20000000800 */
[----:B------:R-:W-:Y:S01]  /*c0a0*/  IMAD.MOV.U32 R4, RZ, RZ, R16 ;  /* 0x000000ffff047224 */ /* 0x000fe200078e0010 */
[----:B------:R-:W1:Y:S01]  /*c0b0*/  S2R R14, SR_CTAID.Y ;  /* 0x00000000000e7919 */ /* 0x000e620000002600 */
[----:B------:R-:W-:Y:S01]  /*c0c0*/  ISETP.NE.AND.EX P1, PT, RZ, UR9, PT, P1 ;  /* 0x00000009ff007c0c */ /* 0x000fe2000bf25310 */
[----:B------:R-:W-:-:S12]  /*c0d0*/  IMAD.MOV.U32 R5, RZ, RZ, R17 ;  /* 0x000000ffff057224 */ /* 0x000fd800078e0011 */
[----:B------:R-:W-:Y:S05]  /*c0e0*/  @!P1 BRA `(.L_x_298) ;  /* 0x0000000000289947 */ /* 0x000fea0003800000 */
[----:B------:R-:W-:Y:S02]  /*c0f0*/  ULDC UR10, c[0x0][0x634] ;  /* 0x00018d00000a7ab9 */ /* 0x000fe40000000800 */
[----:B------:R-:W-:-:S04]  /*c100*/  IADD3 R9, P1, R16, UR10, RZ ;  /* 0x0000000a10097c10 */ /* 0x000fc8000ff3e0ff */
[----:B------:R-:W-:-:S05]  /*c110*/  IADD3.X R21, RZ, R17, RZ, P1, !PT ;  /* 0x00000011ff157210 */ /* 0x000fca0000ffe4ff */
[----:B------:R-:W-:-:S04]  /*c120*/  IMAD.WIDE.U32 R6, R21, UR8, RZ ;  /* 0x0000000815067c25 */ /* 0x000fc8000f8e00ff */
[----:B------:R-:W-:-:S04]  /*c130*/  IMAD.WIDE.U32 R6, P1, R9, UR9, R6 ;  /* 0x0000000909067c25 */ /* 0x000fc8000f820006 */
[----:B------:R-:W-:-:S04]  /*c140*/  IMAD.WIDE.U32 R8, R9, UR8, RZ ;  /* 0x0000000809087c25 */ /* 0x000fc8000f8e00ff */
[----:B------:R-:W-:Y:S01]  /*c150*/  IMAD.X R5, RZ, RZ, RZ, P1 ;  /* 0x000000ffff057224 */ /* 0x000fe200008e06ff */
[----:B------:R-:W-:Y:S01]  /*c160*/  IADD3 RZ, P1, R9, R6, RZ ;  /* 0x0000000609ff7210 */ /* 0x000fe20007f3e0ff */
[----:B------:R-:W-:-:S04]  /*c170*/  IMAD.MOV.U32 R4, RZ, RZ, R7 ;  /* 0x000000ffff047224 */ /* 0x000fc800078e0007 */
[----:B------:R-:W-:-:S08]  /*c180*/  IMAD.WIDE.U32.X R4, R21, UR9, R4, P1 ;  /* 0x0000000915047c25 */ /* 0x000fd000088e0404 */
.L_x_298:
[--C-:B------:R-:W-:Y:S01]  /*c190*/  SHF.R.U64 R8, R4, UR11, R5.reuse ;  /* 0x0000000b04087c19 */ /* 0x100fe20008001205 */
[----:B------:R-:W-:Y:S01]  /*c1a0*/  ULDC.64 UR8, c[0x0][0x620] ;  /* 0x0001880000087ab9 */ /* 0x000fe20000000a00 */
[----:B------:R-:W-:Y:S01]  /*c1b0*/  SHF.R.U32.HI R4, RZ, UR11, R5 ;  /* 0x0000000bff047c19 */ /* 0x000fe20008011605 */
[----:B------:R-:W2:Y:S01]  /*c1c0*/  LDC R24, c[0x0][0x144] ;  /* 0x00005100ff187b82 */ /* 0x000ea20000000800 */
[----:B------:R-:W-:Y:S01]  /*c1d0*/  IADD3 R7, P1, RZ, -R8, RZ ;  /* 0x80000008ff077210 */ /* 0x000fe20007f3e0ff */
[----:B------:R-:W-:Y:S01]  /*c1e0*/  ULDC.64 UR12, c[0x0][0x640] ;  /* 0x00019000000c7ab9 */ /* 0x000fe20000000a00 */
[----:B0-----:R-:W-:Y:S01]  /*c1f0*/  I2FP.F32.U32 R9, R15 ;  /* 0x0000000f00097245 */ /* 0x001fe20000201000 */
[----:B------:R-:W-:Y:S02]  /*c200*/  ULDC UR10, c[0x0][0x608] ;  /* 0x00018200000a7ab9 */ /* 0x000fe40000000800 */
[----:B------:R-:W-:Y:S01]  /*c210*/  IMAD.X R4, RZ, RZ, ~R4, P1 ;  /* 0x000000ffff047224 */ /* 0x000fe200008e0e04 */
[----:B------:R-:W-:Y:S01]  /*c220*/  ISETP.NE.U32.AND P1, PT, RZ, UR12, PT ;  /* 0x0000000cff007c0c */ /* 0x000fe2000bf25070 */
[----:B------:R-:W0:Y:S02]  /*c230*/  LDC R21, c[0x0][0x148] ;  /* 0x00005200ff157b82 */ /* 0x000e240000000800 */
[----:B------:R-:W-:Y:S01]  /*c240*/  IMAD R6, R4, UR8, RZ ;  /* 0x0000000804067c24 */ /* 0x000fe2000f8e02ff */
[----:B------:R-:W-:Y:S01]  /*c250*/  ISETP.NE.AND.EX P1, PT, RZ, UR13, PT, P1 ;  /* 0x0000000dff007c0c */ /* 0x000fe2000bf25310 */
[----:B------:R-:W-:Y:S01]  /*c260*/  IMAD.WIDE.U32 R4, R7, UR8, R16 ;  /* 0x0000000807047c25 */ /* 0x000fe2000f8e0010 */
[----:B------:R-:W-:-:S03]  /*c270*/  ULDC UR8, c[0x0][0x150] ;  /* 0x0000540000087ab9 */ /* 0x000fc60000000800 */
[----:B------:R-:W-:Y:S02]  /*c280*/  IMAD R7, R7, UR9, R6 ;  /* 0x0000000907077c24 */ /* 0x000fe4000f8e0206 */
[----:B------:R-:W-:Y:S01]  /*c290*/  FMUL R6, R9, UR8 ;  /* 0x0000000809067c20 */ /* 0x000fe20008400000 */
[----:B------:R-:W-:Y:S01]  /*c2a0*/  ULDC UR8, c[0x0][0x618] ;  /* 0x0001860000087ab9 */ /* 0x000fe20000000800 */
[----:B------:R-:W-:Y:S01]  /*c2b0*/  ULDC UR9, c[0x0][0x154] ;  /* 0x0000550000097ab9 */ /* 0x000fe20000000800 */
[----:B------:R-:W-:-:S03]  /*c2c0*/  IMAD.IADD R5, R5, 0x1, R7 ;  /* 0x0000000105057824 */ /* 0x000fc600078e0207 */
[----:B------:R-:W3:Y:S02]  /*c2d0*/  F2I.U32.TRUNC.NTZ R6, R6 ;  /* 0x0000000600067305 */ /* 0x000ee4000020f000 */
[----:B------:R-:W-:Y:S02]  /*c2e0*/  SHF.R.U64 R9, R4, UR8, R5 ;  /* 0x0000000804097c19 */ /* 0x000fe40008001205 */
[----:B-1----:R-:W-:-:S05]  /*c2f0*/  I2FP.F32.U32 R4, R14 ;  /* 0x0000000e00047245 */ /* 0x002fca0000201000 */
[----:B------:R-:W-:Y:S01]  /*c300*/  FMUL R22, R4, UR9 ;  /* 0x0000000904167c20 */ /* 0x000fe20008400000 */
[----:B------:R-:W-:Y:S01]  /*c310*/  SHF.R.U32.HI R4, RZ, UR8, R5 ;  /* 0x00000008ff047c19 */ /* 0x000fe20008011605 */
[----:B------:R-:W-:-:S03]  /*c320*/  ULDC UR8, c[0x0][0x658] ;  /* 0x0001960000087ab9 */ /* 0x000fc60000000800 */
[--C-:B------:R-:W-:Y:S01]  /*c330*/  SHF.R.U32.HI R5, RZ, UR10, R4.reuse ;  /* 0x0000000aff057c19 */ /* 0x100fe20008011604 */
[----:B------:R-:W1:Y:S01]  /*c340*/  F2I.U32.TRUNC.NTZ R22, R22 ;  /* 0x0000001600167305 */ /* 0x000e62000020f000 */
[----:B------:R-:W-:Y:S01]  /*c350*/  SHF.R.U64 R20, R9, UR10, R4 ;  /* 0x0000000a09147c19 */ /* 0x000fe20008001204 */
[----:B---3--:R-:W-:Y:S01]  /*c360*/  IMAD.MOV R6, RZ, RZ, -R6 ;  /* 0x000000ffff067224 */ /* 0x008fe200078e0a06 */
[--C-:B------:R-:W-:Y:S02]  /*c370*/  SHF.R.U32.HI R23, RZ, UR8, R5.reuse ;  /* 0x00000008ff177c19 */ /* 0x100fe40008011605 */
[----:B------:R-:W-:Y:S01]  /*c380*/  SHF.R.U64 R18, R20, UR8, R5 ;  /* 0x0000000814127c19 */ /* 0x000fe20008001205 */
[----:B--2---:R-:W-:Y:S02]  /*c390*/  IMAD R15, R24, R6, R15 ;  /* 0x00000006180f7224 */ /* 0x004fe400078e020f */
[----:B------:R-:W-:Y:S01]  /*c3a0*/  IMAD.MOV.U32 R5, RZ, RZ, R23 ;  /* 0x000000ffff057224 */ /* 0x000fe200078e0017 */
[----:B------:R-:W-:Y:S01]  /*c3b0*/  MOV R4, R18 ;  /* 0x0000001200047202 */ /* 0x000fe20000000f00 */
[----:B------:R-:W-:Y:S06]  /*c3c0*/  @!P1 BRA `(.L_x_299) ;  /* 0x0000000000289947 */ /* 0x000fec0003800000 */
[----:B------:R-:W-:Y:S02]  /*c3d0*/  ULDC UR8, c[0x0][0x64c] ;  /* 0x0001930000087ab9 */ /* 0x000fe40000000800 */
[----:B------:R-:W-:-:S05]  /*c3e0*/  IADD3 R5, P1, R18, UR8, RZ ;  /* 0x0000000812057c10 */ /* 0x000fca000ff3e0ff */
[----:B------:R-:W-:-:S04]  /*c3f0*/  IMAD.X R23, RZ, RZ, R23, P1 ;  /* 0x000000ffff177224 */ /* 0x000fc800008e0617 */
[----:B------:R-:W-:-:S04]  /*c400*/  IMAD.WIDE.U32 R6, R23, UR12, RZ ;  /* 0x0000000c17067c25 */ /* 0x000fc8000f8e00ff */
[----:B------:R-:W-:-:S04]  /*c410*/  IMAD.WIDE.U32 R6, P1, R5, UR13, R6 ;  /* 0x0000000d05067c25 */ /* 0x000fc8000f820006 */
[----:B------:R-:W-:-:S04]  /*c420*/  IMAD.WIDE.U32 R4, R5, UR12, RZ ;  /* 0x0000000c05047c25 */ /* 0x000fc8000f8e00ff */
[----:B------:R-:W-:Y:S01]  /*c430*/  IMAD.MOV.U32 R4, RZ, RZ, R7 ;  /* 0x000000ffff047224 */ /* 0x000fe200078e0007 */
[----:B------:R-:W-:Y:S01]  /*c440*/  IADD3 RZ, P3, R5, R6, RZ ;  /* 0x0000000605ff7210 */ /* 0x000fe20007f7e0ff */
[----:B------:R-:W-:-:S04]  /*c450*/  IMAD.X R5, RZ, RZ, RZ, P1 ;  /* 0x000000ffff057224 */ /* 0x000fc800008e06ff */
[----:B------:R-:W-:-:S08]  /*c460*/  IMAD.WIDE.U32.X R4, R23, UR13, R4, P3 ;  /* 0x0000000d17047c25 */ /* 0x000fd000098e0404 */
.L_x_299:
[----:B------:R-:W-:Y:S01]  /*c470*/  ISETP.NE.AND P1, PT, R2, 0x1, PT ;  /* 0x000000010200780c */ /* 0x000fe20003f25270 */
[----:B------:R-:W-:Y:S01]  /*c480*/  ULDC UR8, c[0x0][0x648] ;  /* 0x0001920000087ab9 */ /* 0x000fe20000000800 */
[----:B------:R-:W-:Y:S01]  /*c490*/  LOP3.LUT R20, R20, UR6, RZ, 0xc0, !PT ;  /* 0x0000000614147c12 */ /* 0x000fe2000f8ec0ff */
[----:B-1----:R-:W-:Y:S01]  /*c4a0*/  IMAD.MOV R22, RZ, RZ, -R22 ;  /* 0x000000ffff167224 */ /* 0x002fe200078e0a16 */
[----:B------:R-:W-:Y:S01]  /*c4b0*/  SHF.R.U64 R5, R4, UR8, R5 ;  /* 0x0000000804057c19 */ /* 0x000fe20008001205 */
[----:B------:R-:W-:Y:S01]  /*c4c0*/  ULDC UR8, c[0x0][0x638] ;  /* 0x00018e0000087ab9 */ /* 0x000fe20000000800 */
[----:B------:R-:W-:Y:S01]  /*c4d0*/  LOP3.LUT R9, R9, UR4, RZ, 0xc0, !PT ;  /* 0x0000000409097c12 */ /* 0x000fe2000f8ec0ff */
[----:B------:R-:W-:Y:S01]  /*c4e0*/  ULDC UR9, c[0x0][0x610] ;  /* 0x0001840000097ab9 */ /* 0x000fe20000000800 */
[C---:B------:R-:W-:Y:S01]  /*c4f0*/  IADD3 R7, -R5.reuse, RZ, RZ ;  /* 0x000000ff05077210 */ /* 0x040fe20007ffe1ff */
[----:B------:R-:W-:Y:S02]  /*c500*/  IMAD R20, R5, UR5, R20 ;  /* 0x0000000505147c24 */ /* 0x000fe4000f8e0214 */
[----:B------:R-:W-:-:S02]  /*c510*/  IMAD.MOV.U32 R4, RZ, RZ, 0x1 ;  /* 0x00000001ff047424 */ /* 0x000fc400078e00ff */
[----:B0-----:R-:W-:Y:S02]  /*c520*/  @P1 IMAD R15, R21, R22, R14 ;  /* 0x00000016150f1224 */ /* 0x001fe400078e020e */
[----:B------:R-:W-:Y:S01]  /*c530*/  IMAD R18, R7, UR8, R18 ;  /* 0x0000000807127c24 */ /* 0x000fe2000f8e0212 */
[----:B------:R-:W-:Y:S01]  /*c540*/  ULDC UR8, c[0x0][0x600] ;  /* 0x0001800000087ab9 */ /* 0x000fe20000000800 */
[----:B------:R-:W-:Y:S02]  /*c550*/  IMAD R15, R20, UR9, R15 ;  /* 0x00000009140f7c24 */ /* 0x000fe4000f8e020f */
[----:B------:R-:W-:-:S05]  /*c560*/  IMAD R18, R18, UR8, R9 ;  /* 0x0000000812127c24 */ /* 0x000fca000f8e0209 */
[----:B------:R-:W-:Y:S02]  /*c570*/  SEL R9, R18, R15, !P1 ;  /* 0x0000000f12097207 */ /* 0x000fe40004800000 */
[----:B------:R-:W-:-:S07]  /*c580*/  SEL R7, R15, R18, !P1 ;  /* 0x000000120f077207 */ /* 0x000fce0004800000 */
.L_x_297:
[----:B------:R-:W-:Y:S05]  /*c590*/  BSYNC B1 ;  /* 0x0000000000017941 */ /* 0x000fea0003800000 */
.L_x_296:
[----:B------:R-:W-:-:S13]  /*c5a0*/  LOP3.LUT P1, RZ, R4, 0xff, RZ, 0xc0, !PT ;  /* 0x000000ff04ff7812 */ /* 0x000fda000782c0ff */
[----:B------:R-:W-:Y:S05]  /*c5b0*/  @P1 BRA `(.L_x_300) ;  /* 0xfffffff4001c1947 */ /* 0x000fea000383ffff */
[----:B------:R-:W-:Y:S05]  /*c5c0*/  BSYNC B0 ;  /* 0x0000000000007941 */ /* 0x000fea0003800000 */
.L_x_288:
[----:B------:R-:W-:-:S03]  /*c5d0*/  UMOV UR8, 0xffffffff ;  /* 0xffffffff00087882 */ /* 0x000fc60000000000 */
[----:B------:R-:W-:Y:S05]  /*c5e0*/  BRA.DIV UR8, `(.L_x_301) ;  /* 0x0000000208f47947 */ /* 0x000fea000b800000 */
[----:B------:R-:W-:-:S13]  /*c5f0*/  ELECT P6, URZ, PT ;  /* 0x00000000003f782f */ /* 0x000fda00038c0000 */
.L_x_314:
[----:B------:R-:W-:Y:S04]  /*c600*/  BSSY B0, `(.L_x_302) ;  /* 0x0000022000007945 */ /* 0x000fe80003800000 */
[----:B------:R-:W-:Y:S05]  /*c610*/  @!P6 BRA `(.L_x_303) ;  /* 0x000000000080e947 */ /* 0x000fea0003800000 */
[----:B------:R-:W-:-:S04]  /*c620*/  LOP3.LUT R19, R19, 0x2, RZ, 0xfc, !PT ;  /* 0x0000000213137812 */ /* 0x000fc800078efcff */
[----:B------:R-:W-:-:S13]  /*c630*/  ISETP.NE.AND P0, PT, R19, 0x3, PT ;  /* 0x000000031300780c */ /* 0x000fda0003f05270 */
[----:B------:R-:W-:Y:S05]  /*c640*/  @!P0 BRA `(.L_x_304) ;  /* 0x0000000000048947 */ /* 0x000fea0003800000 */
[----:B------:R-:W-:Y:S01]  /*c650*/  BPT.TRAP 0x1 ;  /* 0x000000040000795c */ /* 0x000fe20000300000 */
.L_x_304:
[----:B------:R-:W0:Y:S01]  /*c660*/  S2R R3, SR_CgaCtaId ;  /* 0x0000000000037919 */ /* 0x000e220000008800 */
[----:B------:R-:W-:-:S04]  /*c670*/  MOV R2, 0x400 ;  /* 0x0000040000027802 */ /* 0x000fc80000000f00 */
[----:B0-----:R-:W-:Y:S02]  /*c680*/  LEA R3, R3, R2, 0x18 ;  /* 0x0000000203037211 */ /* 0x001fe400078ec0ff */
[----:B------:R-:W-:-:S03]  /*c690*/  SHF.L.U32 R2, R0, 0x1f, RZ ;  /* 0x0000001f00027819 */ /* 0x000fc600000006ff */
[----:B------:R-:W-:-:S04]  /*c6a0*/  VIADD R3, R3, 0x18 ;  /* 0x0000001803037836 */ /* 0x000fc80000000000 */
[C---:B------:R-:W-:Y:S02]  /*c6b0*/  IMAD R7, R12.reuse, 0x8, R3 ;  /* 0x000000080c077824 */ /* 0x040fe400078e0203 */
[----:B------:R-:W-:Y:S02]  /*c6c0*/  VIADD R12, R12, 0x1 ;  /* 0x000000010c0c7836 */ /* 0x000fe40000000000 */
[----:B------:R-:W0:Y:S03]  /*c6d0*/  SYNCS.PHASECHK.TRANS64.TRYWAIT P0, [R7+URZ], R2 ;  /* 0x00000002070075a7 */ /* 0x000e26000800017f */
[----:B------:R-:W-:-:S04]  /*c6e0*/  ISETP.NE.AND P1, PT, R12, 0x3, PT ;  /* 0x000000030c00780c */ /* 0x000fc80003f25270 */
[----:B------:R-:W-:Y:S02]  /*c6f0*/  SEL R5, RZ, 0x1, P1 ;  /* 0x00000001ff057807 */ /* 0x000fe40000800000 */
[----:B------:R-:W-:Y:S02]  /*c700*/  SEL R12, R12, RZ, P1 ;  /* 0x000000ff0c0c7207 */ /* 0x000fe40000800000 */
[----:B------:R-:W-:-:S03]  /*c710*/  LOP3.LUT R5, R0, R5, RZ, 0x3c, !PT ;  /* 0x0000000500057212 */ /* 0x000fc600078e3cff */
[----:B------:R-:W-:Y:S01]  /*c720*/  IMAD R9, R12, 0x8, R3 ;  /* 0x000000080c097824 */ /* 0x000fe200078e0203 */
[----:B------:R-:W-:Y:S01]  /*c730*/  SHF.L.U32 R4, R5, 0x1f, RZ ;  /* 0x0000001f05047819 */ /* 0x000fe200000006ff */
[----:B0-----:R-:W-:Y:S06]  /*c740*/  @!P0 BRA `(.L_x_305) ;  /* 0x0000000000bc8947 */ /* 0x001fec0003800000 */
.L_x_315:
[----:B------:R-:W1:Y:S01]  /*c750*/  SYNCS.PHASECHK.TRANS64.TRYWAIT P0, [R9+URZ], R4 ;  /* 0x00000004090075a7 */ /* 0x000e62000800017f */
[----:B------:R-:W-:-:S04]  /*c760*/  IADD3 R0, R12, 0x1, RZ ;  /* 0x000000010c007810 */ /* 0x000fc80007ffe0ff */
[----:B------:R-:W-:-:S04]  /*c770*/  ISETP.NE.AND P1, PT, R0, 0x3, PT ;  /* 0x000000030000780c */ /* 0x000fc80003f25270 */
[----:B0-----:R-:W-:Y:S02]  /*c780*/  SEL R2, RZ, 0x1, P1 ;  /* 0x00000001ff027807 */ /* 0x001fe40000800000 */
[----:B------:R-:W-:Y:S02]  /*c790*/  SEL R0, R0, RZ, P1 ;  /* 0x000000ff00007207 */ /* 0x000fe40000800000 */
[----:B------:R-:W-:Y:S01]  /*c7a0*/  LOP3.LUT R2, R5, R2, RZ, 0x3c, !PT ;  /* 0x0000000205027212 */ /* 0x000fe200078e3cff */
[----:B-1----:R-:W-:Y:S06]  /*c7b0*/  @!P0 BRA `(.L_x_306) ;  /* 0x0000000000b48947 */ /* 0x002fec0003800000 */
.L_x_316:
[----:B------:R-:W-:Y:S01]  /*c7c0*/  IMAD R3, R0, 0x8, R3 ;  /* 0x0000000800037824 */ /* 0x000fe200078e0203 */
[----:B------:R-:W-:-:S07]  /*c7d0*/  SHF.L.U32 R0, R2, 0x1f, RZ ;  /* 0x0000001f02007819 */ /* 0x000fce00000006ff */
.L_x_307:
[----:B-1----:R1:W2:Y:S02]  /*c7e0*/  SYNCS.PHASECHK.TRANS64.TRYWAIT P0, [R3+URZ], R0 ;  /* 0x00000000030075a7 */ /* 0x0022a4000800017f */
[----:B--2---:R-:W-:Y:S05]  /*c7f0*/  @!P0 NANOSLEEP.SYNCS 0x989680 ;  /* 0x009896800000895d */ /* 0x004fea0003900000 */
[----:B------:R-:W2:Y:S02]  /*c800*/  @!P0 SYNCS.PHASECHK.TRANS64 P0, [R3+URZ], R0 ;  /* 0x00000000030085a7 */ /* 0x000ea4000800007f */
[----:B--2---:R-:W-:Y:S05]  /*c810*/  @!P0 BRA `(.L_x_307) ;  /* 0xfffffffc00f08947 */ /* 0x004fea000383ffff */
.L_x_303:
[----:B------:R-:W-:Y:S05]  /*c820*/  BSYNC B0 ;  /* 0x0000000000007941 */ /* 0x000fea0003800000 */
.L_x_302:
[----:B------:R-:W-:Y:S05]  /*c830*/  EXIT ;  /* 0x000000000000794d */ /* 0x000fea0003800000 */
.L_x_17:
[----:B---3--:R3:W4:Y:S02]  /*c840*/  SYNCS.PHASECHK.TRANS64.TRYWAIT P1, [R3+URZ], R0 ;  /* 0x00000000030075a7 */ /* 0x008724000802017f */
[----:B----4-:R-:W-:Y:S05]  /*c850*/  @!P1 NANOSLEEP.SYNCS 0x989680 ;  /* 0x009896800000995d */ /* 0x010fea0003900000 */
[----:B------:R-:W4:Y:S02]  /*c860*/  @!P1 SYNCS.PHASECHK.TRANS64 P1, [R3+URZ], R0 ;  /* 0x00000000030095a7 */ /* 0x000f24000802007f */
[----:B----4-:R-:W-:Y:S05]  /*c870*/  @!P1 BRA `(.L_x_17) ;  /* 0xfffffffc00f09947 */ /* 0x010fea000383ffff */
[----:B------:R-:W-:Y:S05]  /*c880*/  BRA `(.L_x_16) ;  /* 0xffffff4800587947 */ /* 0x000fea000383ffff */
.L_x_22:
[----:B-1----:R-:W-:-:S04]  /*c890*/  IMAD.U32 R4, RZ, RZ, UR9 ;  /* 0x00000009ff047e24 */ /* 0x002fc8000f8e00ff */
[----:B------:R1:W2:Y:S03]  /*c8a0*/  SYNCS.PHASECHK.TRANS64.TRYWAIT P1, [R4+URZ], R3 ;  /* 0x00000003040075a7 */ /* 0x0002a6000802017f */
[----:B--2---:R-:W-:Y:S05]  /*c8b0*/  @!P1 NANOSLEEP.SYNCS 0x989680 ;  /* 0x009896800000995d */ /* 0x004fea0003900000 */
[----:B------:R-:W2:Y:S02]  /*c8c0*/  @!P1 SYNCS.PHASECHK.TRANS64 P1, [R4+URZ], R3 ;  /* 0x00000003040095a7 */ /* 0x000ea4000802007f */
[----:B--2---:R-:W-:Y:S05]  /*c8d0*/  @!P1 BRA `(.L_x_22) ;  /* 0xfffffffc00ec9947 */ /* 0x004fea000383ffff */
[----:B------:R-:W-:Y:S05]  /*c8e0*/  BRA `(.L_x_21) ;  /* 0xffffff50004c7947 */ /* 0x000fea000383ffff */
.L_x_289:
[----:B------:R-:W-:Y:S01]  /*c8f0*/  BSSY B1, `(.L_x_308) ;  /* 0x0000006000017945 */ /* 0x000fe20003800000 */
[----:B------:R-:W-:-:S07]  /*c900*/  IMAD.MOV.U32 R15, RZ, RZ, -0x1 ;  /* 0xffffffffff0f7424 */ /* 0x000fce00078e00ff */
[----:B------:R-:W-:Y:S05]  /*c910*/  WARPSYNC.COLLECTIVE R15, `(.L_x_309) ;  /* 0x000000000f0c7348 */ /* 0x000fea0003c00000 */
[----:B------:R-:W-:Y:S02]  /*c920*/  ELECT P6, UR62, PT ;  /* 0x00000000003e782f */ /* 0x000fe400038c0000 */
[----:B------:R-:W-:Y:S01]  /*c930*/  MOV R14, UR62 ;  /* 0x0000003e000e7c02 */ /* 0x000fe20008000f00 */
[----:B------:R-:W-:Y:S10]  /*c940*/  ENDCOLLECTIVE ;  /* 0x000000000000791b */ /* 0x000ff40003800000 */
.L_x_309:
[----:B------:R-:W-:Y:S05]  /*c950*/  BSYNC B1 ;  /* 0x0000000000017941 */ /* 0x000fea0003800000 */
.L_x_308:
[----:B------:R-:W-:Y:S05]  /*c960*/  BRA `(.L_x_310) ;  /* 0xfffffff0003c7947 */ /* 0x000fea000383ffff */
.L_x_292:
[----:B0-----:R0:W1:Y:S02]  /*c970*/  SYNCS.PHASECHK.TRANS64.TRYWAIT P1, [R14+URZ+0x18], R7 ;  /* 0x000018070e0075a7 */ /* 0x001064000802017f */
[----:B-1----:R-:W-:Y:S05]  /*c980*/  @!P1 NANOSLEEP.SYNCS 0x989680 ;  /* 0x009896800000995d */ /* 0x002fea0003900000 */
[----:B------:R-:W1:Y:S02]  /*c990*/  @!P1 SYNCS.PHASECHK.TRANS64 P1, [R14+URZ+0x18], R7 ;  /* 0x000018070e0095a7 */ /* 0x000e64000802007f */
[----:B-1----:R-:W-:Y:S05]  /*c9a0*/  @!P1 BRA `(.L_x_292) ;  /* 0xfffffffc00f09947 */ /* 0x002fea000383ffff */
[----:B------:R-:W-:Y:S05]  /*c9b0*/  BRA `(.L_x_311) ;  /* 0xfffffff000707947 */ /* 0x000fea000383ffff */
.L_x_301:
[----:B------:R-:W-:Y:S01]  /*c9c0*/  BSSY B0, `(.L_x_312) ;  /* 0x0000006000007945 */ /* 0x000fe20003800000 */
[----:B------:R-:W-:-:S07]  /*c9d0*/  IMAD.MOV.U32 R15, RZ, RZ, -0x1 ;  /* 0xffffffffff0f7424 */ /* 0x000fce00078e00ff */
[----:B------:R-:W-:Y:S05]  /*c9e0*/  WARPSYNC.COLLECTIVE R15, `(.L_x_313) ;  /* 0x000000000f0c7348 */ /* 0x000fea0003c00000 */
[----:B------:R-:W-:Y:S02]  /*c9f0*/  ELECT P6, UR62, PT ;  /* 0x00000000003e782f */ /* 0x000fe400038c0000 */
[----:B------:R-:W-:Y:S01]  /*ca00*/  MOV R14, UR62 ;  /* 0x0000003e000e7c02 */ /* 0x000fe20008000f00 */
[----:B------:R-:W-:Y:S10]  /*ca10*/  ENDCOLLECTIVE ;  /* 0x000000000000791b */ /* 0x000ff40003800000 */
.L_x_313:
[----:B------:R-:W-:Y:S05]  /*ca20*/  BSYNC B0 ;  /* 0x0000000000007941 */ /* 0x000fea0003800000 */
.L_x_312:
[----:B------:R-:W-:Y:S05]  /*ca30*/  BRA `(.L_x_314) ;  /* 0xfffffff800f07947 */ /* 0x000fea000383ffff */
.L_x_305:
[----:B0-----:R0:W1:Y:S02]  /*ca40*/  SYNCS.PHASECHK.TRANS64.TRYWAIT P0, [R7+URZ], R2 ;  /* 0x00000002070075a7 */ /* 0x001064000800017f */
[----:B-1----:R-:W-:Y:S05]  /*ca50*/  @!P0 NANOSLEEP.SYNCS 0x989680 ;  /* 0x009896800000895d */ /* 0x002fea0003900000 */
[----:B------:R-:W1:Y:S02]  /*ca60*/  @!P0 SYNCS.PHASECHK.TRANS64 P0, [R7+URZ], R2 ;  /* 0x00000002070085a7 */ /* 0x000e64000800007f */
[----:B-1----:R-:W-:Y:S05]  /*ca70*/  @!P0 BRA `(.L_x_305) ;  /* 0xfffffffc00f08947 */ /* 0x002fea000383ffff */
[----:B------:R-:W-:Y:S05]  /*ca80*/  BRA `(.L_x_315) ;  /* 0xfffffffc00307947 */ /* 0x000fea000383ffff */
.L_x_306:
[----:B0-----:R0:W1:Y:S02]  /*ca90*/  SYNCS.PHASECHK.TRANS64.TRYWAIT P0, [R9+URZ], R4 ;  /* 0x00000004090075a7 */ /* 0x001064000800017f */
[----:B-1----:R-:W-:Y:S05]  /*caa0*/  @!P0 NANOSLEEP.SYNCS 0x989680 ;  /* 0x009896800000895d */ /* 0x002fea0003900000 */
[----:B------:R-:W1:Y:S02]  /*cab0*/  @!P0 SYNCS.PHASECHK.TRANS64 P0, [R9+URZ], R4 ;  /* 0x00000004090085a7 */ /* 0x000e64000800007f */
[----:B-1----:R-:W-:Y:S05]  /*cac0*/  @!P0 BRA `(.L_x_306) ;  /* 0xfffffffc00f08947 */ /* 0x002fea000383ffff */
[----:B------:R-:W-:Y:S05]  /*cad0*/  BRA `(.L_x_316) ;  /* 0xfffffffc00387947 */ /* 0x000fea000383ffff */
.L_x_317:
[----:B------:R-:W-:-:S00]  /*cae0*/  BRA `(.L_x_317) ;  /* 0xfffffffc00fc7947 */ /* 0x000fc0000383ffff */
[----:B------:R-:W-:-:S00]  /*caf0*/  NOP ;  /* 0x0000000000007918 */ /* 0x000fc00000000000 */
        /* <DEDUP_REMOVED lines=8> */
.L_x_318:


//--------------------- .nv.global.init           --------------------------
	.section	.nv.global.init,"aw",@progbits
.nv.global.init:
	.type		$str$22,@object
	.size		$str$22,($str$23 - $str$22)
$str$22:
        /*0000*/ 	.byte	0x6b, 0x5f, 0x74, 0x69, 0x6c, 0x65, 0x5f, 0x63, 0x6f, 0x75, 0x6e, 0x74, 0x20, 0x3e, 0x3d, 0x20
        /*0010*/ 	.byte	0x31, 0x00
	.type		$str$23,@object
	.size		$str$23,(__unnamed_1 - $str$23)
$str$23:
        /*0012*/ 	.byte	0x2f, 0x74, 0x6d, 0x70, 0x2f, 0x63, 0x75, 0x74, 0x6c, 0x61, 0x73, 0x73, 0x5f, 0x73, 0x77, 0x65
        /*0022*/ 	.byte	0x65, 0x70, 0x5f, 0x73, 0x72, 0x63, 0x2f, 0x69, 0x6e, 0x63, 0x6c, 0x75, 0x64, 0x65, 0x2f, 0x63
        /*0032*/ 	.byte	0x75, 0x74, 0x6c, 0x61, 0x73, 0x73, 0x2f, 0x67, 0x65, 0x6d, 0x6d, 0x2f, 0x63, 0x6f, 0x6c, 0x6c
        /*0042*/ 	.byte	0x65, 0x63, 0x74, 0x69, 0x76, 0x65, 0x2f, 0x73, 0x6d, 0x39, 0x30, 0x5f, 0x6d, 0x6d, 0x61, 0x5f
        /*0052*/ 	.byte	0x74, 0x6d, 0x61, 0x5f, 0x67, 0x6d, 0x6d, 0x61, 0x5f, 0x73, 0x73, 0x5f, 0x77, 0x61, 0x72, 0x70
        /*0062*/ 	.byte	0x73, 0x70, 0x65, 0x63, 0x69, 0x61, 0x6c, 0x69, 0x7a, 0x65, 0x64, 0x2e, 0x68, 0x70, 0x70, 0x00
	.type		__unnamed_1,@object
	.size		__unnamed_1,(.L_0 - __unnamed_1)
__unnamed_1:
        /*0072*/ 	.byte	0x76, 0x6f, 0x69, 0x64, 0x20, 0x63, 0x75, 0x74, 0x6c, 0x61, 0x73, 0x73, 0x3a, 0x3a, 0x67, 0x65
        /* <DEDUP_REMOVED lines=179> */
        /*0bb2*/ 	.byte	0x74, 0x65, 0x3a, 0x3a, 0x69, 0x64, 0x65, 0x6e, 0x74, 0x69, 0x74, 0x79, 0x5d, 0x00
.L_0:


//--------------------- .nv.shared._ZN7cutlass13device_kernelINS_4gemm6kernel13GemmUniversalIN4cute5tupleIJiiiiEEENS1_10collective13CollectiveMmaINS1_34MainloopSm90TmaGmmaWarpSpecializedILi3ENS5_IJNS4_1CILi1EEESB_SB_EEENS1_35KernelTmaWarpSpecializedCooperativeEEENS5_IJNSA_ILi256EEENSA_ILi128EEESG_EEENS_6half_tENS5_IJlSB_lEEESI_SJ_NS4_8TiledMMAINS4_8MMA_AtomIJNS4_4SM904GMMA26MMA_64x128x16_F32F16F16_SSILNSN_5MajorE0ELSP_0ELNSN_7ScaleInE1ELSQ_1EEEEEENS4_6LayoutINS5_IJNSA_ILi2EEESB_SB_EEENS5_IJSB_NSA_ILi0EEESW_EEEEENS5_IJNS4_10UnderscoreESZ_SZ_EEEEENS4_13SM90_TMA_LOADENS4_14ComposedLayoutINS4_7SwizzleILi3ELi4ELi3EEENS4_18smem_ptr_flag_bitsILi16EEENST_INS5_IJNSA_ILi8EEENSA_ILi64EEEEEENS5_IJS19_SB_EEEEEEEvNS4_8identityES12_S1D_vS1E_EENS_8epilogue10collective6detail29Sm90TmaWarpSpecializedAdapterINS1H_15DefaultEpilogueISI_SJ_SJ_NS1G_6thread17LinearCombinationISI_Li1EffLNS1L_9ScaleType4KindE0ELNS_15FloatRoundStyleE2ESI_EENS1_15EpilogueDefaultEEEEEvvEEEEvNT_6ParamsE --------------------------
	.section	.nv.shared._ZN7cutlass13device_kernelINS_4gemm6kernel13GemmUniversalIN4cute5tupleIJiiiiEEENS1_10collective13CollectiveMmaINS1_34MainloopSm90TmaGmmaWarpSpecializedILi3ENS5_IJNS4_1CILi1EEESB_SB_EEENS1_35KernelTmaWarpSpecializedCooperativeEEENS5_IJNSA_ILi256EEENSA_ILi128EEESG_EEENS_6half_tENS5_IJlSB_lEEESI_SJ_NS4_8TiledMMAINS4_8MMA_AtomIJNS4_4SM904GMMA26MMA_64x128x16_F32F16F16_SSILNSN_5MajorE0ELSP_0ELNSN_7ScaleInE1ELSQ_1EEEEEENS4_6LayoutINS5_IJNSA_ILi2EEESB_SB_EEENS5_IJSB_NSA_ILi0EEESW_EEEEENS5_IJNS4_10UnderscoreESZ_SZ_EEEEENS4_13SM90_TMA_LOADENS4_14ComposedLayoutINS4_7SwizzleILi3ELi4ELi3EEENS4_18smem_ptr_flag_bitsILi16EEENST_INS5_IJNSA_ILi8EEENSA_ILi64EEEEEENS5_IJS19_SB_EEEEEEEvNS4_8identityES12_S1D_vS1E_EENS_8epilogue10collective6detail29Sm90TmaWarpSpecializedAdapterINS1H_15DefaultEpilogueISI_SJ_SJ_NS1G_6thread17LinearCombinationISI_Li1EffLNS1L_9ScaleType4KindE0ELNS_15FloatRoundStyleE2ESI_EENS1_15EpilogueDefaultEEEEEvvEEEEvNT_6ParamsE,"aw",@nobits
	.sectionflags	@""
	.align	16
	.zero		1024


//--------------------- .nv.shared.reserved.0     --------------------------
	.section	.nv.shared.reserved.0,"aw",@nobits
	.weak		__nv_reservedSMEM_offset_0_alias
	.size		__nv_reservedSMEM_offset_0_alias, 0, 0
	.other		__nv_reservedSMEM_offset_0_alias,@"STO_CUDA_RESERVED_SHARED STV_DEFAULT"
__nv_reservedSMEM_offset_0_alias:
	.zero		0


//--------------------- .nv.global                --------------------------
	.section	.nv.global,"aw",@nobits
.nv.global:
	.type		_ZN40_INTERNAL_07cfc54e_4_k_cu_8b8a434f_164114cute1_E,@object
	.size		_ZN40_INTERNAL_07cfc54e_4_k_cu_8b8a434f_164114cute1_E,(_ZN40_INTERNAL_07cfc54e_4_k_cu_8b8a434f_164114cuda3std3__45__cpo6cbeginE - _ZN40_INTERNAL_07cfc54e_4_k_cu_8b8a434f_164114cute1_E)
_ZN40_INTERNAL_07cfc54e_4_k_cu_8b8a434f_164114cute1_E:
	.zero		1
	.type		_ZN40_INTERNAL_07cfc54e_4_k_cu_8b8a434f_164114cuda3std3__45__cpo6cbeginE,@object
	.size		_ZN40_INTERNAL_07cfc54e_4_k_cu_8b8a434f_164114cuda3std3__45__cpo6cbeginE,(_ZN40_INTERNAL_07cfc54e_4_k_cu_8b8a434f_164114cuda3std3__48in_placeE - _ZN40_INTERNAL_07cfc54e_4_k_cu_8b8a434f_164114cuda3std3__45__cpo6cbeginE)
_ZN40_INTERNAL_07cfc54e_4_k_cu_8b8a434f_164114cuda3std3__45__cpo6cbeginE:
	.zero		1
	.type		_ZN40_INTERNAL_07cfc54e_4_k_cu_8b8a434f_164114cuda3std3__48in_placeE,@object
	.size		_ZN40_INTERNAL_07cfc54e_4_k_cu_8b8a434f_164114cuda3std3__48in_placeE,(_ZN40_INTERNAL_07cfc54e_4_k_cu_8b8a434f_164114cuda3std6ranges3__45__cpo9iter_moveE - _ZN40_INTERNAL_07cfc54e_4_k_cu_8b8a434f_164114cuda3std3__48in_placeE)
_ZN40_INTERNAL_07cfc54e_4_k_cu_8b8a434f_164114cuda3std3__48in_placeE:
	.zero		1
	.type		_ZN40_INTERNAL_07cfc54e_4_k_cu_8b8a434f_164114cuda3std6ranges3__45__cpo9iter_moveE,@object
	.size		_ZN40_INTERNAL_07cfc54e_4_k_cu_8b8a434f_164114cuda3std6ranges3__45__cpo9iter_moveE,(_ZN40_INTERNAL_07cfc54e_4_k_cu_8b8a434f_164114cuda3std3__45__cpo5beginE - _ZN40_INTERNAL_07cfc54e_4_k_cu_8b8a434f_164114cuda3std6ranges3__45__cpo9iter_moveE)
_ZN40_INTERNAL_07cfc54e_4_k_cu_8b8a434f_164114cuda3std6ranges3__45__cpo9iter_moveE:
	.zero		1
	.type		_ZN40_INTERNAL_07cfc54e_4_k_cu_8b8a434f_164114cuda3std3__45__cpo5beginE,@object
	.size		_ZN40_INTERNAL_07cfc54e_4_k_cu_8b8a434f_164114cuda3std3__45__cpo5beginE,(_ZN40_INTERNAL_07cfc54e_4_k_cu_8b8a434f_164114cuda3std3__442_GLOBAL__N__07cfc54e_4_k_cu_8b8a434f_164116ignoreE - _ZN40_INTERNAL_07cfc54e_4_k_cu_8b8a434f_164114cuda3std3__45__cpo5beginE)
_ZN40_INTERNAL_07cfc54e_4_k_cu_8b8a434f_164114cuda3std3__45__cpo5beginE:
	.zero		1
	.type		_ZN40_INTERNAL_07cfc54e_4_k_cu_8b8a434f_164114cuda3std3__442_GLOBAL__N__07cfc54e_4_k_cu_8b8a434f_164116ignoreE,@object
	.size		_ZN40_INTERNAL_07cfc54e_4_k_cu_8b8a434f_164114cuda3std3__442_GLOBAL__N__07cfc54e_4_k_cu_8b8a434f_164116ignoreE,(_ZN40_INTERNAL_07cfc54e_4_k_cu_8b8a434f_164114cute7productE - _ZN40_INTERNAL_07cfc54e_4_k_cu_8b8a434f_164114cuda3std3__442_GLOBAL__N__07cfc54e_4_k_cu_8b8a434f_164116ignoreE)
_ZN40_INTERNAL_07cfc54e_4_k_cu_8b8a434f_164114cuda3std3__442_GLOBAL__N__07cfc54e_4_k_cu_8b8a434f_164116ignoreE:
	.zero		1
	.type		_ZN40_INTERNAL_07cfc54e_4_k_cu_8b8a434f_164114cute7productE,@object
	.size		_ZN40_INTERNAL_07cfc54e_4_k_cu_8b8a434f_164114cute7productE,(_ZN40_INTERNAL_07cfc54e_4_k_cu_8b8a434f_164114cuda3std3__45__cpo3endE - _ZN40_INTERNAL_07cfc54e_4_k_cu_8b8a434f_164114cute7productE)
_ZN40_INTERNAL_07cfc54e_4_k_cu_8b8a434f_164114cute7productE:
	.zero		1
	.type		_ZN40_INTERNAL_07cfc54e_4_k_cu_8b8a434f_164114cuda3std3__45__cpo3endE,@object
	.size		_ZN40_INTERNAL_07cfc54e_4_k_cu_8b8a434f_164114cuda3std3__45__cpo3endE,(_ZN40_INTERNAL_07cfc54e_4_k_cu_8b8a434f_164114cuda3std3__419piecewise_constructE - _ZN40_INTERNAL_07cfc54e_4_k_cu_8b8a434f_164114cuda3std3__45__cpo3endE)
_ZN40_INTERNAL_07cfc54e_4_k_cu_8b8a434f_164114cuda3std3__45__cpo3endE:
	.zero		1
	.type		_ZN40_INTERNAL_07cfc54e_4_k_cu_8b8a434f_164114cuda3std3__419piecewise_constructE,@object
	.size		_ZN40_INTERNAL_07cfc54e_4_k_cu_8b8a434f_164114cuda3std3__419piecewise_constructE,(_ZN40_INTERNAL_07cfc54e_4_k_cu_8b8a434f_164114cuda3std3__45__cpo4cendE - _ZN40_INTERNAL_07cfc54e_4_k_cu_8b8a434f_164114cuda3std3__419piecewise_constructE)
_ZN40_INTERNAL_07cfc54e_4_k_cu_8b8a434f_164114cuda3std3__419piecewise_constructE:
	.zero		1
	.type		_ZN40_INTERNAL_07cfc54e_4_k_cu_8b8a434f_164114cuda3std3__45__cpo4cendE,@object
	.size		_ZN40_INTERNAL_07cfc54e_4_k_cu_8b8a434f_164114cuda3std3__45__cpo4cendE,(_ZN40_INTERNAL_07cfc54e_4_k_cu_8b8a434f_164114cuda3std6ranges3__45__cpo4swapE - _ZN40_INTERNAL_07cfc54e_4_k_cu_8b8a434f_164114cuda3std3__45__cpo4cendE)
_ZN40_INTERNAL_07cfc54e_4_k_cu_8b8a434f_164114cuda3std3__45__cpo4cendE:
	.zero		1
	.type		_ZN40_INTERNAL_07cfc54e_4_k_cu_8b8a434f_164114cuda3std6ranges3__45__cpo4swapE,@object
	.size		_ZN40_INTERNAL_07cfc54e_4_k_cu_8b8a434f_164114cuda3std6ranges3__45__cpo4swapE,(.L_8 - _ZN40_INTERNAL_07cfc54e_4_k_cu_8b8a434f_164114cuda3std6ranges3__45__cpo4swapE)
_ZN40_INTERNAL_07cfc54e_4_k_cu_8b8a434f_164114cuda3std6ranges3__45__cpo4swapE:
	.zero		1
.L_8:


//--------------------- .nv.constant0._ZN7cutlass13device_kernelINS_4gemm6kernel13GemmUniversalIN4cute5tupleIJiiiiEEENS1_10collective13CollectiveMmaINS1_34MainloopSm90TmaGmmaWarpSpecializedILi3ENS5_IJNS4_1CILi1EEESB_SB_EEENS1_35KernelTmaWarpSpecializedCooperativeEEENS5_IJNSA_ILi256EEENSA_ILi128EEESG_EEENS_6half_tENS5_IJlSB_lEEESI_SJ_NS4_8TiledMMAINS4_8MMA_AtomIJNS4_4SM904GMMA26MMA_64x128x16_F32F16F16_SSILNSN_5MajorE0ELSP_0ELNSN_7ScaleInE1ELSQ_1EEEEEENS4_6LayoutINS5_IJNSA_ILi2EEESB_SB_EEENS5_IJSB_NSA_ILi0EEESW_EEEEENS5_IJNS4_10UnderscoreESZ_SZ_EEEEENS4_13SM90_TMA_LOADENS4_14ComposedLayoutINS4_7SwizzleILi3ELi4ELi3EEENS4_18smem_ptr_flag_bitsILi16EEENST_INS5_IJNSA_ILi8EEENSA_ILi64EEEEEENS5_IJS19_SB_EEEEEEEvNS4_8identityES12_S1D_vS1E_EENS_8epilogue10collective6detail29Sm90TmaWarpSpecializedAdapterINS1H_15DefaultEpilogueISI_SJ_SJ_NS1G_6thread17LinearCombinationISI_Li1EffLNS1L_9ScaleType4KindE0ELNS_15FloatRoundStyleE2ESI_EENS1_15EpilogueDefaultEEEEEvvEEEEvNT_6ParamsE --------------------------
	.section	.nv.constant0._ZN7cutlass13device_kernelINS_4gemm6kernel13GemmUniversalIN4cute5tupleIJiiiiEEENS1_10collective13CollectiveMmaINS1_34MainloopSm90TmaGmmaWarpSpecializedILi3ENS5_IJNS4_1CILi1EEESB_SB_EEENS1_35KernelTmaWarpSpecializedCooperativeEEENS5_IJNSA_ILi256EEENSA_ILi128EEESG_EEENS_6half_tENS5_IJlSB_lEEESI_SJ_NS4_8TiledMMAINS4_8MMA_AtomIJNS4_4SM904GMMA26MMA_64x128x16_F32F16F16_SSILNSN_5MajorE0ELSP_0ELNSN_7ScaleInE1ELSQ_1EEEEEENS4_6LayoutINS5_IJNSA_ILi2EEESB_SB_EEENS5_IJSB_NSA_ILi0EEESW_EEEEENS5_IJNS4_10UnderscoreESZ_SZ_EEEEENS4_13SM90_TMA_LOADENS4_14ComposedLayoutINS4_7SwizzleILi3ELi4ELi3EEENS4_18smem_ptr_flag_bitsILi16EEENST_INS5_IJNSA_ILi8EEENSA_ILi64EEEEEENS5_IJS19_SB_EEEEEEEvNS4_8identityES12_S1D_vS1E_EENS_8epilogue10collective6detail29Sm90TmaWarpSpecializedAdapterINS1H_15DefaultEpilogueISI_SJ_SJ_NS1G_6thread17LinearCombinationISI_Li1EffLNS1L_9ScaleType4KindE0ELNS_15FloatRoundStyleE2ESI_EENS1_15EpilogueDefaultEEEEEvvEEEEvNT_6ParamsE,"a",@progbits
	.sectionflags	@""
	.align	4
.nv.constant0._ZN7cutlass13device_kernelINS_4gemm6kernel13GemmUniversalIN4cute5tupleIJiiiiEEENS1_10collective13CollectiveMmaINS1_34MainloopSm90TmaGmmaWarpSpecializedILi3ENS5_IJNS4_1CILi1EEESB_SB_EEENS1_35KernelTmaWarpSpecializedCooperativeEEENS5_IJNSA_ILi256EEENSA_ILi128EEESG_EEENS_6half_tENS5_IJlSB_lEEESI_SJ_NS4_8TiledMMAINS4_8MMA_AtomIJNS4_4SM904GMMA26MMA_64x128x16_F32F16F16_SSILNSN_5MajorE0ELSP_0ELNSN_7ScaleInE1ELSQ_1EEEEEENS4_6LayoutINS5_IJNSA_ILi2EEESB_SB_EEENS5_IJSB_NSA_ILi0EEESW_EEEEENS5_IJNS4_10UnderscoreESZ_SZ_EEEEENS4_13SM90_TMA_LOADENS4_14ComposedLayoutINS4_7SwizzleILi3ELi4ELi3EEENS4_18smem_ptr_flag_bitsILi16EEENST_INS5_IJNSA_ILi8EEENSA_ILi64EEEEEENS5_IJS19_SB_EEEEEEEvNS4_8identityES12_S1D_vS1E_EENS_8epilogue10collective6detail29Sm90TmaWarpSpecializedAdapterINS1H_15DefaultEpilogueISI_SJ_SJ_NS1G_6thread17LinearCombinationISI_Li1EffLNS1L_9ScaleType4KindE0ELNS_15FloatRoundStyleE2ESI_EENS1_15EpilogueDefaultEEEEEvvEEEEvNT_6ParamsE:
	.zero		1664


//--------------------- SYMBOLS --------------------------

	.type		.nv.reservedSmem.offset0,@object
	.size		.nv.reservedSmem.offset0,0x4
	.type		__assertfail,@function
